//
// Generated by NVIDIA NVVM Compiler
//
// Compiler Build ID: CL-36424714
// Cuda compilation tools, release 13.0, V13.0.88
// Based on NVVM 20.0.0
//

.version 9.0
.target sm_100
.address_size 64

	// .globl	_Z6v1_PDEPdS_S_diiddddddd
.extern .shared .align 16 .b8 shared_E_prev[];

.visible .entry _Z6v1_PDEPdS_S_diiddddddd(
	.param .u64 .ptr .align 1 _Z6v1_PDEPdS_S_diiddddddd_param_0,
	.param .u64 .ptr .align 1 _Z6v1_PDEPdS_S_diiddddddd_param_1,
	.param .u64 .ptr .align 1 _Z6v1_PDEPdS_S_diiddddddd_param_2,
	.param .f64 _Z6v1_PDEPdS_S_diiddddddd_param_3,
	.param .u32 _Z6v1_PDEPdS_S_diiddddddd_param_4,
	.param .u32 _Z6v1_PDEPdS_S_diiddddddd_param_5,
	.param .f64 _Z6v1_PDEPdS_S_diiddddddd_param_6,
	.param .f64 _Z6v1_PDEPdS_S_diiddddddd_param_7,
	.param .f64 _Z6v1_PDEPdS_S_diiddddddd_param_8,
	.param .f64 _Z6v1_PDEPdS_S_diiddddddd_param_9,
	.param .f64 _Z6v1_PDEPdS_S_diiddddddd_param_10,
	.param .f64 _Z6v1_PDEPdS_S_diiddddddd_param_11,
	.param .f64 _Z6v1_PDEPdS_S_diiddddddd_param_12
)
{
	.reg .pred 	%p<4>;
	.reg .b32 	%r<15>;
	.reg .b64 	%rd<15>;
	.reg .b64 	%fd<12>;

	ld.param.u64 	%rd1, [_Z6v1_PDEPdS_S_diiddddddd_param_0];
	ld.param.u64 	%rd2, [_Z6v1_PDEPdS_S_diiddddddd_param_1];
	ld.param.f64 	%fd1, [_Z6v1_PDEPdS_S_diiddddddd_param_3];
	ld.param.u32 	%r3, [_Z6v1_PDEPdS_S_diiddddddd_param_4];
	ld.param.u32 	%r2, [_Z6v1_PDEPdS_S_diiddddddd_param_5];
	mov.u32 	%r4, %ctaid.x;
	mov.u32 	%r5, %ntid.x;
	mov.u32 	%r6, %tid.x;
	mad.lo.s32 	%r7, %r4, %r5, %r6;
	add.s32 	%r8, %r7, 1;
	mov.u32 	%r9, %ctaid.y;
	mov.u32 	%r10, %ntid.y;
	mov.u32 	%r11, %tid.y;
	mad.lo.s32 	%r12, %r9, %r10, %r11;
	add.s32 	%r13, %r2, 2;
	mad.lo.s32 	%r14, %r13, %r12, %r13;
	add.s32 	%r1, %r14, %r8;
	setp.ge.s32 	%p1, %r12, %r2;
	setp.gt.s32 	%p2, %r8, %r3;
	or.pred  	%p3, %p2, %p1;
	@%p3 bra 	$L__BB0_2;
	cvta.to.global.u64 	%rd3, %rd2;
	cvta.to.global.u64 	%rd4, %rd1;
	cvt.s64.s32 	%rd5, %r1;
	mul.wide.s32 	%rd6, %r1, 8;
	add.s64 	%rd7, %rd3, %rd6;
	ld.global.f64 	%fd2, [%rd7];
	ld.global.f64 	%fd3, [%rd7+8];
	ld.global.f64 	%fd4, [%rd7+-8];
	add.f64 	%fd5, %fd3, %fd4;
	fma.rn.f64 	%fd6, %fd2, 0dC010000000000000, %fd5;
	cvt.s64.s32 	%rd8, %r2;
	mul.wide.s32 	%rd9, %r2, 8;
	add.s64 	%rd10, %rd7, %rd9;
	ld.global.f64 	%fd7, [%rd10+16];
	add.f64 	%fd8, %fd7, %fd6;
	sub.s64 	%rd11, %rd5, %rd8;
	shl.b64 	%rd12, %rd11, 3;
	add.s64 	%rd13, %rd3, %rd12;
	ld.global.f64 	%fd9, [%rd13+-16];
	add.f64 	%fd10, %fd9, %fd8;
	fma.rn.f64 	%fd11, %fd1, %fd10, %fd2;
	add.s64 	%rd14, %rd4, %rd6;
	st.global.f64 	[%rd14], %fd11;
$L__BB0_2:
	ret;

}
	// .globl	_Z6v1_ODEPdS_S_diiddddddd
.visible .entry _Z6v1_ODEPdS_S_diiddddddd(
	.param .u64 .ptr .align 1 _Z6v1_ODEPdS_S_diiddddddd_param_0,
	.param .u64 .ptr .align 1 _Z6v1_ODEPdS_S_diiddddddd_param_1,
	.param .u64 .ptr .align 1 _Z6v1_ODEPdS_S_diiddddddd_param_2,
	.param .f64 _Z6v1_ODEPdS_S_diiddddddd_param_3,
	.param .u32 _Z6v1_ODEPdS_S_diiddddddd_param_4,
	.param .u32 _Z6v1_ODEPdS_S_diiddddddd_param_5,
	.param .f64 _Z6v1_ODEPdS_S_diiddddddd_param_6,
	.param .f64 _Z6v1_ODEPdS_S_diiddddddd_param_7,
	.param .f64 _Z6v1_ODEPdS_S_diiddddddd_param_8,
	.param .f64 _Z6v1_ODEPdS_S_diiddddddd_param_9,
	.param .f64 _Z6v1_ODEPdS_S_diiddddddd_param_10,
	.param .f64 _Z6v1_ODEPdS_S_diiddddddd_param_11,
	.param .f64 _Z6v1_ODEPdS_S_diiddddddd_param_12
)
{
	.reg .pred 	%p<4>;
	.reg .b32 	%r<15>;
	.reg .b64 	%rd<8>;
	.reg .b64 	%fd<31>;

	ld.param.u64 	%rd1, [_Z6v1_ODEPdS_S_diiddddddd_param_0];
	ld.param.u64 	%rd2, [_Z6v1_ODEPdS_S_diiddddddd_param_2];
	ld.param.u32 	%r2, [_Z6v1_ODEPdS_S_diiddddddd_param_4];
	ld.param.u32 	%r3, [_Z6v1_ODEPdS_S_diiddddddd_param_5];
	ld.param.f64 	%fd1, [_Z6v1_ODEPdS_S_diiddddddd_param_6];
	ld.param.f64 	%fd2, [_Z6v1_ODEPdS_S_diiddddddd_param_7];
	ld.param.f64 	%fd3, [_Z6v1_ODEPdS_S_diiddddddd_param_8];
	ld.param.f64 	%fd4, [_Z6v1_ODEPdS_S_diiddddddd_param_9];
	ld.param.f64 	%fd5, [_Z6v1_ODEPdS_S_diiddddddd_param_10];
	ld.param.f64 	%fd6, [_Z6v1_ODEPdS_S_diiddddddd_param_11];
	ld.param.f64 	%fd7, [_Z6v1_ODEPdS_S_diiddddddd_param_12];
	mov.u32 	%r4, %ctaid.x;
	mov.u32 	%r5, %ntid.x;
	mov.u32 	%r6, %tid.x;
	mad.lo.s32 	%r7, %r4, %r5, %r6;
	add.s32 	%r8, %r7, 1;
	mov.u32 	%r9, %ctaid.y;
	mov.u32 	%r10, %ntid.y;
	mov.u32 	%r11, %tid.y;
	mad.lo.s32 	%r12, %r9, %r10, %r11;
	add.s32 	%r13, %r3, 2;
	mad.lo.s32 	%r14, %r13, %r12, %r13;
	add.s32 	%r1, %r14, %r8;
	setp.ge.s32 	%p1, %r12, %r3;
	setp.gt.s32 	%p2, %r8, %r2;
	or.pred  	%p3, %p2, %p1;
	@%p3 bra 	$L__BB1_2;
	cvta.to.global.u64 	%rd3, %rd1;
	cvta.to.global.u64 	%rd4, %rd2;
	mul.wide.s32 	%rd5, %r1, 8;
	add.s64 	%rd6, %rd3, %rd5;
	ld.global.f64 	%fd8, [%rd6];
	mul.f64 	%fd9, %fd1, %fd8;
	sub.f64 	%fd10, %fd8, %fd3;
	mul.f64 	%fd11, %fd9, %fd10;
	add.f64 	%fd12, %fd8, 0dBFF0000000000000;
	mul.f64 	%fd13, %fd12, %fd11;
	add.s64 	%rd7, %rd4, %rd5;
	ld.global.f64 	%fd14, [%rd7];
	fma.rn.f64 	%fd15, %fd8, %fd14, %fd13;
	mul.f64 	%fd16, %fd2, %fd15;
	sub.f64 	%fd17, %fd8, %fd16;
	st.global.f64 	[%rd6], %fd17;
	ld.global.f64 	%fd18, [%rd7];
	mul.f64 	%fd19, %fd5, %fd18;
	add.f64 	%fd20, %fd6, %fd17;
	div.rn.f64 	%fd21, %fd19, %fd20;
	add.f64 	%fd22, %fd4, %fd21;
	mul.f64 	%fd23, %fd2, %fd22;
	neg.f64 	%fd24, %fd18;
	mul.f64 	%fd25, %fd1, %fd17;
	sub.f64 	%fd26, %fd17, %fd7;
	add.f64 	%fd27, %fd26, 0dBFF0000000000000;
	mul.f64 	%fd28, %fd25, %fd27;
	sub.f64 	%fd29, %fd24, %fd28;
	fma.rn.f64 	%fd30, %fd29, %fd23, %fd18;
	st.global.f64 	[%rd7], %fd30;
$L__BB1_2:
	ret;

}
	// .globl	_Z9v2_kernelPdS_S_diiddddddd
.visible .entry _Z9v2_kernelPdS_S_diiddddddd(
	.param .u64 .ptr .align 1 _Z9v2_kernelPdS_S_diiddddddd_param_0,
	.param .u64 .ptr .align 1 _Z9v2_kernelPdS_S_diiddddddd_param_1,
	.param .u64 .ptr .align 1 _Z9v2_kernelPdS_S_diiddddddd_param_2,
	.param .f64 _Z9v2_kernelPdS_S_diiddddddd_param_3,
	.param .u32 _Z9v2_kernelPdS_S_diiddddddd_param_4,
	.param .u32 _Z9v2_kernelPdS_S_diiddddddd_param_5,
	.param .f64 _Z9v2_kernelPdS_S_diiddddddd_param_6,
	.param .f64 _Z9v2_kernelPdS_S_diiddddddd_param_7,
	.param .f64 _Z9v2_kernelPdS_S_diiddddddd_param_8,
	.param .f64 _Z9v2_kernelPdS_S_diiddddddd_param_9,
	.param .f64 _Z9v2_kernelPdS_S_diiddddddd_param_10,
	.param .f64 _Z9v2_kernelPdS_S_diiddddddd_param_11,
	.param .f64 _Z9v2_kernelPdS_S_diiddddddd_param_12
)
{
	.reg .pred 	%p<4>;
	.reg .b32 	%r<15>;
	.reg .b64 	%rd<20>;
	.reg .b64 	%fd<42>;

	ld.param.u64 	%rd2, [_Z9v2_kernelPdS_S_diiddddddd_param_1];
	ld.param.f64 	%fd1, [_Z9v2_kernelPdS_S_diiddddddd_param_3];
	ld.param.u32 	%r3, [_Z9v2_kernelPdS_S_diiddddddd_param_4];
	ld.param.u32 	%r2, [_Z9v2_kernelPdS_S_diiddddddd_param_5];
	ld.param.f64 	%fd2, [_Z9v2_kernelPdS_S_diiddddddd_param_6];
	ld.param.f64 	%fd3, [_Z9v2_kernelPdS_S_diiddddddd_param_7];
	ld.param.f64 	%fd4, [_Z9v2_kernelPdS_S_diiddddddd_param_8];
	ld.param.f64 	%fd5, [_Z9v2_kernelPdS_S_diiddddddd_param_9];
	ld.param.f64 	%fd6, [_Z9v2_kernelPdS_S_diiddddddd_param_10];
	ld.param.f64 	%fd7, [_Z9v2_kernelPdS_S_diiddddddd_param_11];
	ld.param.f64 	%fd8, [_Z9v2_kernelPdS_S_diiddddddd_param_12];
	mov.u32 	%r4, %ctaid.x;
	mov.u32 	%r5, %ntid.x;
	mov.u32 	%r6, %tid.x;
	mad.lo.s32 	%r7, %r4, %r5, %r6;
	add.s32 	%r8, %r7, 1;
	mov.u32 	%r9, %ctaid.y;
	mov.u32 	%r10, %ntid.y;
	mov.u32 	%r11, %tid.y;
	mad.lo.s32 	%r12, %r9, %r10, %r11;
	add.s32 	%r13, %r2, 2;
	mad.lo.s32 	%r14, %r13, %r12, %r13;
	add.s32 	%r1, %r14, %r8;
	setp.ge.s32 	%p1, %r12, %r2;
	setp.gt.s32 	%p2, %r8, %r3;
	or.pred  	%p3, %p2, %p1;
	@%p3 bra 	$L__BB2_2;
	ld.param.u64 	%rd19, [_Z9v2_kernelPdS_S_diiddddddd_param_2];
	ld.param.u64 	%rd18, [_Z9v2_kernelPdS_S_diiddddddd_param_0];
	cvta.to.global.u64 	%rd4, %rd2;
	cvta.to.global.u64 	%rd5, %rd18;
	cvta.to.global.u64 	%rd6, %rd19;
	cvt.s64.s32 	%rd7, %r1;
	mul.wide.s32 	%rd8, %r1, 8;
	add.s64 	%rd9, %rd4, %rd8;
	ld.global.f64 	%fd9, [%rd9];
	ld.global.f64 	%fd10, [%rd9+8];
	ld.global.f64 	%fd11, [%rd9+-8];
	add.f64 	%fd12, %fd10, %fd11;
	fma.rn.f64 	%fd13, %fd9, 0dC010000000000000, %fd12;
	cvt.s64.s32 	%rd10, %r2;
	mul.wide.s32 	%rd11, %r2, 8;
	add.s64 	%rd12, %rd9, %rd11;
	ld.global.f64 	%fd14, [%rd12+16];
	add.f64 	%fd15, %fd14, %fd13;
	sub.s64 	%rd13, %rd7, %rd10;
	shl.b64 	%rd14, %rd13, 3;
	add.s64 	%rd15, %rd4, %rd14;
	ld.global.f64 	%fd16, [%rd15+-16];
	add.f64 	%fd17, %fd16, %fd15;
	fma.rn.f64 	%fd18, %fd1, %fd17, %fd9;
	add.s64 	%rd16, %rd5, %rd8;
	st.global.f64 	[%rd16], %fd18;
	bar.sync 	0;
	ld.global.f64 	%fd19, [%rd16];
	mul.f64 	%fd20, %fd2, %fd19;
	sub.f64 	%fd21, %fd19, %fd4;
	mul.f64 	%fd22, %fd20, %fd21;
	add.f64 	%fd23, %fd19, 0dBFF0000000000000;
	mul.f64 	%fd24, %fd23, %fd22;
	add.s64 	%rd17, %rd6, %rd8;
	ld.global.f64 	%fd25, [%rd17];
	fma.rn.f64 	%fd26, %fd19, %fd25, %fd24;
	mul.f64 	%fd27, %fd3, %fd26;
	sub.f64 	%fd28, %fd19, %fd27;
	st.global.f64 	[%rd16], %fd28;
	ld.global.f64 	%fd29, [%rd17];
	mul.f64 	%fd30, %fd6, %fd29;
	add.f64 	%fd31, %fd7, %fd28;
	div.rn.f64 	%fd32, %fd30, %fd31;
	add.f64 	%fd33, %fd5, %fd32;
	mul.f64 	%fd34, %fd3, %fd33;
	neg.f64 	%fd35, %fd29;
	mul.f64 	%fd36, %fd2, %fd28;
	sub.f64 	%fd37, %fd28, %fd8;
	add.f64 	%fd38, %fd37, 0dBFF0000000000000;
	mul.f64 	%fd39, %fd36, %fd38;
	sub.f64 	%fd40, %fd35, %fd39;
	fma.rn.f64 	%fd41, %fd40, %fd34, %fd29;
	st.global.f64 	[%rd17], %fd41;
$L__BB2_2:
	ret;

}
	// .globl	_Z9v3_kernelPdS_S_diiddddddd
.visible .entry _Z9v3_kernelPdS_S_diiddddddd(
	.param .u64 .ptr .align 1 _Z9v3_kernelPdS_S_diiddddddd_param_0,
	.param .u64 .ptr .align 1 _Z9v3_kernelPdS_S_diiddddddd_param_1,
	.param .u64 .ptr .align 1 _Z9v3_kernelPdS_S_diiddddddd_param_2,
	.param .f64 _Z9v3_kernelPdS_S_diiddddddd_param_3,
	.param .u32 _Z9v3_kernelPdS_S_diiddddddd_param_4,
	.param .u32 _Z9v3_kernelPdS_S_diiddddddd_param_5,
	.param .f64 _Z9v3_kernelPdS_S_diiddddddd_param_6,
	.param .f64 _Z9v3_kernelPdS_S_diiddddddd_param_7,
	.param .f64 _Z9v3_kernelPdS_S_diiddddddd_param_8,
	.param .f64 _Z9v3_kernelPdS_S_diiddddddd_param_9,
	.param .f64 _Z9v3_kernelPdS_S_diiddddddd_param_10,
	.param .f64 _Z9v3_kernelPdS_S_diiddddddd_param_11,
	.param .f64 _Z9v3_kernelPdS_S_diiddddddd_param_12
)
{
	.reg .pred 	%p<4>;
	.reg .b32 	%r<15>;
	.reg .b64 	%rd<20>;
	.reg .b64 	%fd<41>;

	ld.param.u64 	%rd2, [_Z9v3_kernelPdS_S_diiddddddd_param_1];
	ld.param.f64 	%fd1, [_Z9v3_kernelPdS_S_diiddddddd_param_3];
	ld.param.u32 	%r3, [_Z9v3_kernelPdS_S_diiddddddd_param_4];
	ld.param.u32 	%r2, [_Z9v3_kernelPdS_S_diiddddddd_param_5];
	ld.param.f64 	%fd2, [_Z9v3_kernelPdS_S_diiddddddd_param_6];
	ld.param.f64 	%fd3, [_Z9v3_kernelPdS_S_diiddddddd_param_7];
	ld.param.f64 	%fd4, [_Z9v3_kernelPdS_S_diiddddddd_param_8];
	ld.param.f64 	%fd5, [_Z9v3_kernelPdS_S_diiddddddd_param_9];
	ld.param.f64 	%fd6, [_Z9v3_kernelPdS_S_diiddddddd_param_10];
	ld.param.f64 	%fd7, [_Z9v3_kernelPdS_S_diiddddddd_param_11];
	ld.param.f64 	%fd8, [_Z9v3_kernelPdS_S_diiddddddd_param_12];
	mov.u32 	%r4, %ctaid.x;
	mov.u32 	%r5, %ntid.x;
	mov.u32 	%r6, %tid.x;
	mad.lo.s32 	%r7, %r4, %r5, %r6;
	add.s32 	%r8, %r7, 1;
	mov.u32 	%r9, %ctaid.y;
	mov.u32 	%r10, %ntid.y;
	mov.u32 	%r11, %tid.y;
	mad.lo.s32 	%r12, %r9, %r10, %r11;
	add.s32 	%r13, %r2, 2;
	mad.lo.s32 	%r14, %r13, %r12, %r13;
	add.s32 	%r1, %r14, %r8;
	setp.ge.s32 	%p1, %r12, %r2;
	setp.gt.s32 	%p2, %r8, %r3;
	or.pred  	%p3, %p2, %p1;
	@%p3 bra 	$L__BB3_2;
	ld.param.u64 	%rd19, [_Z9v3_kernelPdS_S_diiddddddd_param_2];
	ld.param.u64 	%rd18, [_Z9v3_kernelPdS_S_diiddddddd_param_0];
	cvta.to.global.u64 	%rd4, %rd2;
	cvta.to.global.u64 	%rd5, %rd18;
	cvta.to.global.u64 	%rd6, %rd19;
	cvt.s64.s32 	%rd7, %r1;
	mul.wide.s32 	%rd8, %r1, 8;
	add.s64 	%rd9, %rd4, %rd8;
	ld.global.f64 	%fd9, [%rd9];
	ld.global.f64 	%fd10, [%rd9+8];
	ld.global.f64 	%fd11, [%rd9+-8];
	add.f64 	%fd12, %fd10, %fd11;
	fma.rn.f64 	%fd13, %fd9, 0dC010000000000000, %fd12;
	cvt.s64.s32 	%rd10, %r2;
	mul.wide.s32 	%rd11, %r2, 8;
	add.s64 	%rd12, %rd9, %rd11;
	ld.global.f64 	%fd14, [%rd12+16];
	add.f64 	%fd15, %fd14, %fd13;
	sub.s64 	%rd13, %rd7, %rd10;
	shl.b64 	%rd14, %rd13, 3;
	add.s64 	%rd15, %rd4, %rd14;
	ld.global.f64 	%fd16, [%rd15+-16];
	add.f64 	%fd17, %fd16, %fd15;
	fma.rn.f64 	%fd18, %fd1, %fd17, %fd9;
	add.s64 	%rd16, %rd5, %rd8;
	st.global.f64 	[%rd16], %fd18;
	bar.sync 	0;
	ld.global.f64 	%fd19, [%rd16];
	add.s64 	%rd17, %rd6, %rd8;
	ld.global.f64 	%fd20, [%rd17];
	mul.f64 	%fd21, %fd2, %fd19;
	sub.f64 	%fd22, %fd19, %fd4;
	mul.f64 	%fd23, %fd21, %fd22;
	add.f64 	%fd24, %fd19, 0dBFF0000000000000;
	mul.f64 	%fd25, %fd24, %fd23;
	fma.rn.f64 	%fd26, %fd19, %fd20, %fd25;
	mul.f64 	%fd27, %fd3, %fd26;
	sub.f64 	%fd28, %fd19, %fd27;
	st.global.f64 	[%rd16], %fd28;
	mul.f64 	%fd29, %fd6, %fd20;
	add.f64 	%fd30, %fd7, %fd28;
	div.rn.f64 	%fd31, %fd29, %fd30;
	add.f64 	%fd32, %fd5, %fd31;
	mul.f64 	%fd33, %fd3, %fd32;
	neg.f64 	%fd34, %fd20;
	mul.f64 	%fd35, %fd2, %fd28;
	sub.f64 	%fd36, %fd28, %fd8;
	add.f64 	%fd37, %fd36, 0dBFF0000000000000;
	mul.f64 	%fd38, %fd35, %fd37;
	sub.f64 	%fd39, %fd34, %fd38;
	fma.rn.f64 	%fd40, %fd33, %fd39, %fd20;
	st.global.f64 	[%rd17], %fd40;
$L__BB3_2:
	ret;

}
	// .globl	_Z9v4_kernelPdS_S_diidddddddii
.visible .entry _Z9v4_kernelPdS_S_diidddddddii(
	.param .u64 .ptr .align 1 _Z9v4_kernelPdS_S_diidddddddii_param_0,
	.param .u64 .ptr .align 1 _Z9v4_kernelPdS_S_diidddddddii_param_1,
	.param .u64 .ptr .align 1 _Z9v4_kernelPdS_S_diidddddddii_param_2,
	.param .f64 _Z9v4_kernelPdS_S_diidddddddii_param_3,
	.param .u32 _Z9v4_kernelPdS_S_diidddddddii_param_4,
	.param .u32 _Z9v4_kernelPdS_S_diidddddddii_param_5,
	.param .f64 _Z9v4_kernelPdS_S_diidddddddii_param_6,
	.param .f64 _Z9v4_kernelPdS_S_diidddddddii_param_7,
	.param .f64 _Z9v4_kernelPdS_S_diidddddddii_param_8,
	.param .f64 _Z9v4_kernelPdS_S_diidddddddii_param_9,
	.param .f64 _Z9v4_kernelPdS_S_diidddddddii_param_10,
	.param .f64 _Z9v4_kernelPdS_S_diidddddddii_param_11,
	.param .f64 _Z9v4_kernelPdS_S_diidddddddii_param_12,
	.param .u32 _Z9v4_kernelPdS_S_diidddddddii_param_13,
	.param .u32 _Z9v4_kernelPdS_S_diidddddddii_param_14
)
{
	.reg .pred 	%p<6>;
	.reg .b32 	%r<38>;
	.reg .b64 	%rd<23>;
	.reg .b64 	%fd<45>;

	ld.param.u64 	%rd6, [_Z9v4_kernelPdS_S_diidddddddii_param_1];
	ld.param.f64 	%fd1, [_Z9v4_kernelPdS_S_diidddddddii_param_3];
	ld.param.u32 	%r10, [_Z9v4_kernelPdS_S_diidddddddii_param_4];
	ld.param.u32 	%r11, [_Z9v4_kernelPdS_S_diidddddddii_param_5];
	ld.param.f64 	%fd2, [_Z9v4_kernelPdS_S_diidddddddii_param_6];
	ld.param.f64 	%fd3, [_Z9v4_kernelPdS_S_diidddddddii_param_7];
	ld.param.f64 	%fd4, [_Z9v4_kernelPdS_S_diidddddddii_param_8];
	ld.param.f64 	%fd5, [_Z9v4_kernelPdS_S_diidddddddii_param_9];
	ld.param.f64 	%fd6, [_Z9v4_kernelPdS_S_diidddddddii_param_10];
	ld.param.f64 	%fd7, [_Z9v4_kernelPdS_S_diidddddddii_param_11];
	ld.param.f64 	%fd8, [_Z9v4_kernelPdS_S_diidddddddii_param_12];
	ld.param.u32 	%r12, [_Z9v4_kernelPdS_S_diidddddddii_param_13];
	ld.param.u32 	%r13, [_Z9v4_kernelPdS_S_diidddddddii_param_14];
	cvta.to.global.u64 	%rd1, %rd6;
	mov.u32 	%r14, %ntid.x;
	add.s32 	%r1, %r14, 2;
	mov.u32 	%r15, %ctaid.x;
	mov.u32 	%r16, %tid.x;
	mad.lo.s32 	%r17, %r15, %r14, %r16;
	add.s32 	%r2, %r17, 1;
	mov.u32 	%r18, %ctaid.y;
	mov.u32 	%r19, %ntid.y;
	mov.u32 	%r3, %tid.y;
	mad.lo.s32 	%r4, %r18, %r19, %r3;
	add.s32 	%r5, %r11, 2;
	mad.lo.s32 	%r20, %r5, %r4, %r5;
	add.s32 	%r21, %r20, %r2;
	mad.lo.s32 	%r6, %r1, %r3, %r1;
	add.s32 	%r7, %r16, %r6;
	cvt.s64.s32 	%rd2, %r21;
	mul.wide.s32 	%rd7, %r21, 8;
	add.s64 	%rd3, %rd1, %rd7;
	ld.global.f64 	%fd9, [%rd3];
	shl.b32 	%r22, %r7, 3;
	mov.u32 	%r23, shared_E_prev;
	add.s32 	%r8, %r23, %r22;
	st.shared.f64 	[%r8+8], %fd9;
	setp.ne.s32 	%p1, %r16, 0;
	@%p1 bra 	$L__BB4_2;
	ld.global.f64 	%fd10, [%rd3+-8];
	shl.b32 	%r24, %r6, 3;
	mov.u32 	%r25, shared_E_prev;
	add.s32 	%r26, %r25, %r24;
	st.shared.f64 	[%r26], %fd10;
	mul.wide.s32 	%rd8, %r12, 8;
	add.s64 	%rd9, %rd3, %rd8;
	ld.global.f64 	%fd11, [%rd9];
	shl.b32 	%r27, %r12, 3;
	add.s32 	%r28, %r8, %r27;
	st.shared.f64 	[%r28+8], %fd11;
$L__BB4_2:
	setp.ne.s32 	%p2, %r3, 0;
	sub.s32 	%r29, %r7, %r1;
	shl.b32 	%r30, %r29, 3;
	mov.u32 	%r31, shared_E_prev;
	add.s32 	%r9, %r31, %r30;
	@%p2 bra 	$L__BB4_4;
	cvt.s64.s32 	%rd10, %r11;
	sub.s64 	%rd11, %rd2, %rd10;
	shl.b64 	%rd12, %rd11, 3;
	add.s64 	%rd13, %rd1, %rd12;
	ld.global.f64 	%fd12, [%rd13+-16];
	st.shared.f64 	[%r9+8], %fd12;
	mul.lo.s32 	%r32, %r13, %r5;
	mul.wide.s32 	%rd14, %r32, 8;
	add.s64 	%rd15, %rd3, %rd14;
	ld.global.f64 	%fd13, [%rd15];
	mul.lo.s32 	%r33, %r13, %r1;
	shl.b32 	%r34, %r33, 3;
	add.s32 	%r35, %r8, %r34;
	st.shared.f64 	[%r35+8], %fd13;
$L__BB4_4:
	bar.sync 	0;
	setp.ge.s32 	%p3, %r4, %r11;
	setp.gt.s32 	%p4, %r2, %r10;
	or.pred  	%p5, %p4, %p3;
	@%p5 bra 	$L__BB4_6;
	ld.param.u64 	%rd22, [_Z9v4_kernelPdS_S_diidddddddii_param_2];
	ld.param.u64 	%rd21, [_Z9v4_kernelPdS_S_diidddddddii_param_0];
	ld.shared.f64 	%fd14, [%r8+8];
	ld.shared.f64 	%fd15, [%r8+16];
	ld.shared.f64 	%fd16, [%r8];
	add.f64 	%fd17, %fd15, %fd16;
	fma.rn.f64 	%fd18, %fd14, 0dC010000000000000, %fd17;
	shl.b32 	%r36, %r1, 3;
	add.s32 	%r37, %r8, %r36;
	ld.shared.f64 	%fd19, [%r37+8];
	add.f64 	%fd20, %fd19, %fd18;
	ld.shared.f64 	%fd21, [%r9+8];
	add.f64 	%fd22, %fd21, %fd20;
	fma.rn.f64 	%fd23, %fd1, %fd22, %fd14;
	cvta.to.global.u64 	%rd16, %rd22;
	shl.b64 	%rd17, %rd2, 3;
	add.s64 	%rd18, %rd16, %rd17;
	ld.global.f64 	%fd24, [%rd18];
	bar.sync 	0;
	mul.f64 	%fd25, %fd2, %fd23;
	sub.f64 	%fd26, %fd23, %fd4;
	mul.f64 	%fd27, %fd25, %fd26;
	add.f64 	%fd28, %fd23, 0dBFF0000000000000;
	mul.f64 	%fd29, %fd28, %fd27;
	fma.rn.f64 	%fd30, %fd24, %fd23, %fd29;
	mul.f64 	%fd31, %fd3, %fd30;
	sub.f64 	%fd32, %fd23, %fd31;
	mul.f64 	%fd33, %fd6, %fd24;
	add.f64 	%fd34, %fd7, %fd32;
	div.rn.f64 	%fd35, %fd33, %fd34;
	add.f64 	%fd36, %fd5, %fd35;
	mul.f64 	%fd37, %fd3, %fd36;
	neg.f64 	%fd38, %fd24;
	mul.f64 	%fd39, %fd2, %fd32;
	sub.f64 	%fd40, %fd32, %fd8;
	add.f64 	%fd41, %fd40, 0dBFF0000000000000;
	mul.f64 	%fd42, %fd39, %fd41;
	sub.f64 	%fd43, %fd38, %fd42;
	fma.rn.f64 	%fd44, %fd37, %fd43, %fd24;
	cvta.to.global.u64 	%rd19, %rd21;
	add.s64 	%rd20, %rd19, %rd17;
	st.global.f64 	[%rd20], %fd32;
	st.global.f64 	[%rd18], %fd44;
$L__BB4_6:
	ret;

}


// ===== COMPILED SASS (sm_100) =====

	.target	sm_100

	.elftype	@"ET_EXEC"


//--------------------- .note.nv.tkinfo           --------------------------
	.section	.note.nv.tkinfo,"",@"SHT_NOTE"
	.sectionflags	@"SHF_NOTE_NV_TKINFO"
	.tkinfo
        /*0018*/ 	.word	0x00000002
        /*0030*/ 	.string	""
        /*0030*/ 	.string	"ptxas"
        /*0030*/ 	.string	"Cuda compilation tools, release 13.0, V13.0.88"
        /*0030*/ 	.string	"Build cuda_13.0.r13.0/compiler.36424714_0"
        /*0030*/ 	.string	"-arch sm_100 -m 64 "



//--------------------- .note.nv.cuinfo           --------------------------
	.section	.note.nv.cuinfo,"",@"SHT_NOTE"
	.sectionflags	@"SHF_NOTE_NV_CUINFO"
        /*0018*/ 	.short	0x0002
        /*001a*/ 	.short	0x0064
        /*001c*/ 	.short	0x0082
	.zero		2


//--------------------- .nv.info                  --------------------------
	.section	.nv.info,"",@"SHT_CUDA_INFO"
	.align	4


	//----- nvinfo : EIATTR_REGCOUNT
	.align		4
        /*0000*/ 	.byte	0x04, 0x2f
        /*0002*/ 	.short	(.L_1 - .L_0)
	.align		4
.L_0:
        /*0004*/ 	.word	index@(_Z6v1_PDEPdS_S_diiddddddd)
        /*0008*/ 	.word	0x00000011


	//----- nvinfo : EIATTR_FRAME_SIZE
	.align		4
.L_1:
        /*000c*/ 	.byte	0x04, 0x11
        /*000e*/ 	.short	(.L_3 - .L_2)
	.align		4
.L_2:
        /*0010*/ 	.word	index@(_Z6v1_PDEPdS_S_diiddddddd)
        /*0014*/ 	.word	0x00000000


	//----- nvinfo : EIATTR_REGCOUNT
	.align		4
.L_3:
        /*0018*/ 	.byte	0x04, 0x2f
        /*001a*/ 	.short	(.L_5 - .L_4)
	.align		4
.L_4:
        /*001c*/ 	.word	index@(_Z6v1_ODEPdS_S_diiddddddd)
        /*0020*/ 	.word	0x0000001d


	//----- nvinfo : EIATTR_FRAME_SIZE
	.align		4
.L_5:
        /*0024*/ 	.byte	0x04, 0x11
        /*0026*/ 	.short	(.L_7 - .L_6)
	.align		4
.L_6:
        /*0028*/ 	.word	index@($__internal_3_$__cuda_sm20_div_rn_f64_full)
        /*002c*/ 	.word	0x00000000


	//----- nvinfo : EIATTR_FRAME_SIZE
	.align		4
.L_7:
        /*0030*/ 	.byte	0x04, 0x11
        /*0032*/ 	.short	(.L_9 - .L_8)
	.align		4
.L_8:
        /*0034*/ 	.word	index@(_Z6v1_ODEPdS_S_diiddddddd)
        /*0038*/ 	.word	0x00000000


	//----- nvinfo : EIATTR_REGCOUNT
	.align		4
.L_9:
        /*003c*/ 	.byte	0x04, 0x2f
        /*003e*/ 	.short	(.L_11 - .L_10)
	.align		4
.L_10:
        /*0040*/ 	.word	index@(_Z9v2_kernelPdS_S_diiddddddd)
        /*0044*/ 	.word	0x0000001d


	//----- nvinfo : EIATTR_FRAME_SIZE
	.align		4
.L_11:
        /*0048*/ 	.byte	0x04, 0x11
        /*004a*/ 	.short	(.L_13 - .L_12)
	.align		4
.L_12:
        /*004c*/ 	.word	index@($__internal_2_$__cuda_sm20_div_rn_f64_full)
        /*0050*/ 	.word	0x00000000


	//----- nvinfo : EIATTR_FRAME_SIZE
	.align		4
.L_13:
        /*0054*/ 	.byte	0x04, 0x11
        /*0056*/ 	.short	(.L_15 - .L_14)
	.align		4
.L_14:
        /*0058*/ 	.word	index@(_Z9v2_kernelPdS_S_diiddddddd)
        /*005c*/ 	.word	0x00000000


	//----- nvinfo : EIATTR_REGCOUNT
	.align		4
.L_15:
        /*0060*/ 	.byte	0x04, 0x2f
        /*0062*/ 	.short	(.L_17 - .L_16)
	.align		4
.L_16:
        /*0064*/ 	.word	index@(_Z9v3_kernelPdS_S_diiddddddd)
        /*0068*/ 	.word	0x0000001d


	//----- nvinfo : EIATTR_FRAME_SIZE
	.align		4
.L_17:
        /*006c*/ 	.byte	0x04, 0x11
        /*006e*/ 	.short	(.L_19 - .L_18)
	.align		4
.L_18:
        /*0070*/ 	.word	index@($__internal_1_$__cuda_sm20_div_rn_f64_full)
        /*0074*/ 	.word	0x00000000


	//----- nvinfo : EIATTR_FRAME_SIZE
	.align		4
.L_19:
        /*0078*/ 	.byte	0x04, 0x11
        /*007a*/ 	.short	(.L_21 - .L_20)
	.align		4
.L_20:
        /*007c*/ 	.word	index@(_Z9v3_kernelPdS_S_diiddddddd)
        /*0080*/ 	.word	0x00000000


	//----- nvinfo : EIATTR_REGCOUNT
	.align		4
.L_21:
        /*0084*/ 	.byte	0x04, 0x2f
        /*0086*/ 	.short	(.L_23 - .L_22)
	.align		4
.L_22:
        /*0088*/ 	.word	index@(_Z9v4_kernelPdS_S_diidddddddii)
        /*008c*/ 	.word	0x0000001e


	//----- nvinfo : EIATTR_FRAME_SIZE
	.align		4
.L_23:
        /*0090*/ 	.byte	0x04, 0x11
        /*0092*/ 	.short	(.L_25 - .L_24)
	.align		4
.L_24:
        /*0094*/ 	.word	index@($__internal_0_$__cuda_sm20_div_rn_f64_full)
        /*0098*/ 	.word	0x00000000


	//----- nvinfo : EIATTR_FRAME_SIZE
	.align		4
.L_25:
        /*009c*/ 	.byte	0x04, 0x11
        /*009e*/ 	.short	(.L_27 - .L_26)
	.align		4
.L_26:
        /*00a0*/ 	.word	index@(_Z9v4_kernelPdS_S_diidddddddii)
        /*00a4*/ 	.word	0x00000000


	//----- nvinfo : EIATTR_MIN_STACK_SIZE
	.align		4
.L_27:
        /*00a8*/ 	.byte	0x04, 0x12
        /*00aa*/ 	.short	(.L_29 - .L_28)
	.align		4
.L_28:
        /*00ac*/ 	.word	index@(_Z9v4_kernelPdS_S_diidddddddii)
        /*00b0*/ 	.word	0x00000000


	//----- nvinfo : EIATTR_MIN_STACK_SIZE
	.align		4
.L_29:
        /*00b4*/ 	.byte	0x04, 0x12
        /*00b6*/ 	.short	(.L_31 - .L_30)
	.align		4
.L_30:
        /*00b8*/ 	.word	index@(_Z9v3_kernelPdS_S_diiddddddd)
        /*00bc*/ 	.word	0x00000000


	//----- nvinfo : EIATTR_MIN_STACK_SIZE
	.align		4
.L_31:
        /*00c0*/ 	.byte	0x04, 0x12
        /*00c2*/ 	.short	(.L_33 - .L_32)
	.align		4
.L_32:
        /*00c4*/ 	.word	index@(_Z9v2_kernelPdS_S_diiddddddd)
        /*00c8*/ 	.word	0x00000000


	//----- nvinfo : EIATTR_MIN_STACK_SIZE
	.align		4
.L_33:
        /*00cc*/ 	.byte	0x04, 0x12
        /*00ce*/ 	.short	(.L_35 - .L_34)
	.align		4
.L_34:
        /*00d0*/ 	.word	index@(_Z6v1_ODEPdS_S_diiddddddd)
        /*00d4*/ 	.word	0x00000000


	//----- nvinfo : EIATTR_MIN_STACK_SIZE
	.align		4
.L_35:
        /*00d8*/ 	.byte	0x04, 0x12
        /*00da*/ 	.short	(.L_37 - .L_36)
	.align		4
.L_36:
        /*00dc*/ 	.word	index@(_Z6v1_PDEPdS_S_diiddddddd)
        /*00e0*/ 	.word	0x00000000
.L_37:


//--------------------- .nv.compat                --------------------------
	.section	.nv.compat,"",@"SHT_CUDA_COMPAT_INFO"
	.align	4
        /*0000*/ 	.byte	0x02, 0x09, 0x00, 0x00, 0x02, 0x02, 0x01, 0x00, 0x02, 0x05, 0x05, 0x00, 0x03, 0x07, 0x01, 0x01
        /*0010*/ 	.byte	0x02, 0x03, 0x00, 0x00, 0x02, 0x06, 0x01, 0x00, 0x04, 0x0b, 0x08, 0x00, 0x01, 0x00, 0x00, 0x00
        /*0020*/ 	.byte	0x00, 0x00, 0x00, 0x00


//--------------------- .nv.info._Z9v4_kernelPdS_S_diidddddddii --------------------------
	.section	.nv.info._Z9v4_kernelPdS_S_diidddddddii,"",@"SHT_CUDA_INFO"
	.sectionflags	@""
	.align	4


	//----- nvinfo : EIATTR_CUDA_API_VERSION
	.align		4
        /*0000*/ 	.byte	0x04, 0x37
        /*0002*/ 	.short	(.L_39 - .L_38)
.L_38:
        /*0004*/ 	.word	0x00000082


	//----- nvinfo : EIATTR_KPARAM_INFO
	.align		4
.L_39:
        /*0008*/ 	.byte	0x04, 0x17
        /*000a*/ 	.short	(.L_41 - .L_40)
.L_40:
        /*000c*/ 	.word	0x00000000
        /*0010*/ 	.short	0x000e
        /*0012*/ 	.short	0x0064
        /*0014*/ 	.byte	0x00, 0xf0, 0x11, 0x00


	//----- nvinfo : EIATTR_KPARAM_INFO
	.align		4
.L_41:
        /*0018*/ 	.byte	0x04, 0x17
        /*001a*/ 	.short	(.L_43 - .L_42)
.L_42:
        /*001c*/ 	.word	0x00000000
        /*0020*/ 	.short	0x000d
        /*0022*/ 	.short	0x0060
        /*0024*/ 	.byte	0x00, 0xf0, 0x11, 0x00


	//----- nvinfo : EIATTR_KPARAM_INFO
	.align		4
.L_43:
        /*0028*/ 	.byte	0x04, 0x17
        /*002a*/ 	.short	(.L_45 - .L_44)
.L_44:
        /*002c*/ 	.word	0x00000000
        /*0030*/ 	.short	0x000c
        /*0032*/ 	.short	0x0058
        /*0034*/ 	.byte	0x00, 0xf0, 0x21, 0x00


	//----- nvinfo : EIATTR_KPARAM_INFO
	.align		4
.L_45:
        /*0038*/ 	.byte	0x04, 0x17
        /*003a*/ 	.short	(.L_47 - .L_46)
.L_46:
        /*003c*/ 	.word	0x00000000
        /*0040*/ 	.short	0x000b
        /*0042*/ 	.short	0x0050
        /*0044*/ 	.byte	0x00, 0xf0, 0x21, 0x00


	//----- nvinfo : EIATTR_KPARAM_INFO
	.align		4
.L_47:
        /*0048*/ 	.byte	0x04, 0x17
        /*004a*/ 	.short	(.L_49 - .L_48)
.L_48:
        /*004c*/ 	.word	0x00000000
        /*0050*/ 	.short	0x000a
        /*0052*/ 	.short	0x0048
        /*0054*/ 	.byte	0x00, 0xf0, 0x21, 0x00


	//----- nvinfo : EIATTR_KPARAM_INFO
	.align		4
.L_49:
        /*0058*/ 	.byte	0x04, 0x17
        /*005a*/ 	.short	(.L_51 - .L_50)
.L_50:
        /*005c*/ 	.word	0x00000000
        /*0060*/ 	.short	0x0009
        /*0062*/ 	.short	0x0040
        /*0064*/ 	.byte	0x00, 0xf0, 0x21, 0x00


	//----- nvinfo : EIATTR_KPARAM_INFO
	.align		4
.L_51:
        /*0068*/ 	.byte	0x04, 0x17
        /*006a*/ 	.short	(.L_53 - .L_52)
.L_52:
        /*006c*/ 	.word	0x00000000
        /*0070*/ 	.short	0x0008
        /*0072*/ 	.short	0x0038
        /*0074*/ 	.byte	0x00, 0xf0, 0x21, 0x00


	//----- nvinfo : EIATTR_KPARAM_INFO
	.align		4
.L_53:
        /*0078*/ 	.byte	0x04, 0x17
        /*007a*/ 	.short	(.L_55 - .L_54)
.L_54:
        /*007c*/ 	.word	0x00000000
        /*0080*/ 	.short	0x0007
        /*0082*/ 	.short	0x0030
        /*0084*/ 	.byte	0x00, 0xf0, 0x21, 0x00


	//----- nvinfo : EIATTR_KPARAM_INFO
	.align		4
.L_55:
        /*0088*/ 	.byte	0x04, 0x17
        /*008a*/ 	.short	(.L_57 - .L_56)
.L_56:
        /*008c*/ 	.word	0x00000000
        /*0090*/ 	.short	0x0006
        /*0092*/ 	.short	0x0028
        /*0094*/ 	.byte	0x00, 0xf0, 0x21, 0x00


	//----- nvinfo : EIATTR_KPARAM_INFO
	.align		4
.L_57:
        /*0098*/ 	.byte	0x04, 0x17
        /*009a*/ 	.short	(.L_59 - .L_58)
.L_58:
        /*009c*/ 	.word	0x00000000
        /*00a0*/ 	.short	0x0005
        /*00a2*/ 	.short	0x0024
        /*00a4*/ 	.byte	0x00, 0xf0, 0x11, 0x00


	//----- nvinfo : EIATTR_KPARAM_INFO
	.align		4
.L_59:
        /*00a8*/ 	.byte	0x04, 0x17
        /*00aa*/ 	.short	(.L_61 - .L_60)
.L_60:
        /*00ac*/ 	.word	0x00000000
        /*00b0*/ 	.short	0x0004
        /*00b2*/ 	.short	0x0020
        /*00b4*/ 	.byte	0x00, 0xf0, 0x11, 0x00


	//----- nvinfo : EIATTR_KPARAM_INFO
	.align		4
.L_61:
        /*00b8*/ 	.byte	0x04, 0x17
        /*00ba*/ 	.short	(.L_63 - .L_62)
.L_62:
        /*00bc*/ 	.word	0x00000000
        /*00c0*/ 	.short	0x0003
        /*00c2*/ 	.short	0x0018
        /*00c4*/ 	.byte	0x00, 0xf0, 0x21, 0x00


	//----- nvinfo : EIATTR_KPARAM_INFO
	.align		4
.L_63:
        /*00c8*/ 	.byte	0x04, 0x17
        /*00ca*/ 	.short	(.L_65 - .L_64)
.L_64:
        /*00cc*/ 	.word	0x00000000
        /*00d0*/ 	.short	0x0002
        /*00d2*/ 	.short	0x0010
        /*00d4*/ 	.byte	0x00, 0xf5, 0x21, 0x00


	//----- nvinfo : EIATTR_KPARAM_INFO
	.align		4
.L_65:
        /*00d8*/ 	.byte	0x04, 0x17
        /*00da*/ 	.short	(.L_67 - .L_66)
.L_66:
        /*00dc*/ 	.word	0x00000000
        /*00e0*/ 	.short	0x0001
        /*00e2*/ 	.short	0x0008
        /*00e4*/ 	.byte	0x00, 0xf5, 0x21, 0x00


	//----- nvinfo : EIATTR_KPARAM_INFO
	.align		4
.L_67:
        /*00e8*/ 	.byte	0x04, 0x17
        /*00ea*/ 	.short	(.L_69 - .L_68)
.L_68:
        /*00ec*/ 	.word	0x00000000
        /*00f0*/ 	.short	0x0000
        /*00f2*/ 	.short	0x0000
        /*00f4*/ 	.byte	0x00, 0xf5, 0x21, 0x00


	//----- nvinfo : EIATTR_SPARSE_MMA_MASK
	.align		4
.L_69:
        /*00f8*/ 	.byte	0x03, 0x50
        /*00fa*/ 	.short	0x0000


	//----- nvinfo : EIATTR_MAXREG_COUNT
	.align		4
        /*00fc*/ 	.byte	0x03, 0x1b
        /*00fe*/ 	.short	0x00ff


	//----- nvinfo : EIATTR_NUM_BARRIERS
	.align		4
        /*0100*/ 	.byte	0x02, 0x4c
        /*0102*/ 	.byte	0x01
	.zero		1


	//----- nvinfo : EIATTR_MERCURY_ISA_VERSION
	.align		4
        /*0104*/ 	.byte	0x03, 0x5f
        /*0106*/ 	.short	0x0101


	//----- nvinfo : EIATTR_VRC_CTA_INIT_COUNT
	.align		4
        /*0108*/ 	.byte	0x02, 0x4a
	.zero		1
	.zero		1


	//----- nvinfo : EIATTR_EXIT_INSTR_OFFSETS
	.align		4
        /*010c*/ 	.byte	0x04, 0x1c
        /*010e*/ 	.short	(.L_71 - .L_70)


	//   ....[0]....
.L_70:
        /*0110*/ 	.word	0x000003a0


	//   ....[1]....
        /*0114*/ 	.word	0x000007f0


	//----- nvinfo : EIATTR_CRS_STACK_SIZE
	.align		4
.L_71:
        /*0118*/ 	.byte	0x04, 0x1e
        /*011a*/ 	.short	(.L_73 - .L_72)
.L_72:
        /*011c*/ 	.word	0x00000000


	//----- nvinfo : EIATTR_CBANK_PARAM_SIZE
	.align		4
.L_73:
        /*0120*/ 	.byte	0x03, 0x19
        /*0122*/ 	.short	0x0068


	//----- nvinfo : EIATTR_PARAM_CBANK
	.align		4
        /*0124*/ 	.byte	0x04, 0x0a
        /*0126*/ 	.short	(.L_75 - .L_74)
	.align		4
.L_74:
        /*0128*/ 	.word	index@(.nv.constant0._Z9v4_kernelPdS_S_diidddddddii)
        /*012c*/ 	.short	0x0380
        /*012e*/ 	.short	0x0068


	//----- nvinfo : EIATTR_SW_WAR
	.align		4
.L_75:
        /*0130*/ 	.byte	0x04, 0x36
        /*0132*/ 	.short	(.L_77 - .L_76)
.L_76:
        /*0134*/ 	.word	0x00000008
.L_77:


//--------------------- .nv.info._Z9v3_kernelPdS_S_diiddddddd --------------------------
	.section	.nv.info._Z9v3_kernelPdS_S_diiddddddd,"",@"SHT_CUDA_INFO"
	.sectionflags	@""
	.align	4


	//----- nvinfo : EIATTR_CUDA_API_VERSION
	.align		4
        /*0000*/ 	.byte	0x04, 0x37
        /*0002*/ 	.short	(.L_79 - .L_78)
.L_78:
        /*0004*/ 	.word	0x00000082


	//----- nvinfo : EIATTR_KPARAM_INFO
	.align		4
.L_79:
        /*0008*/ 	.byte	0x04, 0x17
        /*000a*/ 	.short	(.L_81 - .L_80)
.L_80:
        /*000c*/ 	.word	0x00000000
        /*0010*/ 	.short	0x000c
        /*0012*/ 	.short	0x0058
        /*0014*/ 	.byte	0x00, 0xf0, 0x21, 0x00


	//----- nvinfo : EIATTR_KPARAM_INFO
	.align		4
.L_81:
        /*0018*/ 	.byte	0x04, 0x17
        /*001a*/ 	.short	(.L_83 - .L_82)
.L_82:
        /*001c*/ 	.word	0x00000000
        /*0020*/ 	.short	0x000b
        /*0022*/ 	.short	0x0050
        /*0024*/ 	.byte	0x00, 0xf0, 0x21, 0x00


	//----- nvinfo : EIATTR_KPARAM_INFO
	.align		4
.L_83:
        /*0028*/ 	.byte	0x04, 0x17
        /*002a*/ 	.short	(.L_85 - .L_84)
.L_84:
        /*002c*/ 	.word	0x00000000
        /*0030*/ 	.short	0x000a
        /*0032*/ 	.short	0x0048
        /*0034*/ 	.byte	0x00, 0xf0, 0x21, 0x00


	//----- nvinfo : EIATTR_KPARAM_INFO
	.align		4
.L_85:
        /*0038*/ 	.byte	0x04, 0x17
        /*003a*/ 	.short	(.L_87 - .L_86)
.L_86:
        /*003c*/ 	.word	0x00000000
        /*0040*/ 	.short	0x0009
        /*0042*/ 	.short	0x0040
        /*0044*/ 	.byte	0x00, 0xf0, 0x21, 0x00


	//----- nvinfo : EIATTR_KPARAM_INFO
	.align		4
.L_87:
        /*0048*/ 	.byte	0x04, 0x17
        /*004a*/ 	.short	(.L_89 - .L_88)
.L_88:
        /*004c*/ 	.word	0x00000000
        /*0050*/ 	.short	0x0008
        /*0052*/ 	.short	0x0038
        /*0054*/ 	.byte	0x00, 0xf0, 0x21, 0x00


	//----- nvinfo : EIATTR_KPARAM_INFO
	.align		4
.L_89:
        /*0058*/ 	.byte	0x04, 0x17
        /*005a*/ 	.short	(.L_91 - .L_90)
.L_90:
        /*005c*/ 	.word	0x00000000
        /*0060*/ 	.short	0x0007
        /*0062*/ 	.short	0x0030
        /*0064*/ 	.byte	0x00, 0xf0, 0x21, 0x00


	//----- nvinfo : EIATTR_KPARAM_INFO
	.align		4
.L_91:
        /*0068*/ 	.byte	0x04, 0x17
        /*006a*/ 	.short	(.L_93 - .L_92)
.L_92:
        /*006c*/ 	.word	0x00000000
        /*0070*/ 	.short	0x0006
        /*0072*/ 	.short	0x0028
        /*0074*/ 	.byte	0x00, 0xf0, 0x21, 0x00


	//----- nvinfo : EIATTR_KPARAM_INFO
	.align		4
.L_93:
        /*0078*/ 	.byte	0x04, 0x17
        /*007a*/ 	.short	(.L_95 - .L_94)
.L_94:
        /*007c*/ 	.word	0x00000000
        /*0080*/ 	.short	0x0005
        /*0082*/ 	.short	0x0024
        /*0084*/ 	.byte	0x00, 0xf0, 0x11, 0x00


	//----- nvinfo : EIATTR_KPARAM_INFO
	.align		4
.L_95:
        /*0088*/ 	.byte	0x04, 0x17
        /*008a*/ 	.short	(.L_97 - .L_96)
.L_96:
        /*008c*/ 	.word	0x00000000
        /*0090*/ 	.short	0x0004
        /*0092*/ 	.short	0x0020
        /*0094*/ 	.byte	0x00, 0xf0, 0x11, 0x00


	//----- nvinfo : EIATTR_KPARAM_INFO
	.align		4
.L_97:
        /*0098*/ 	.byte	0x04, 0x17
        /*009a*/ 	.short	(.L_99 - .L_98)
.L_98:
        /*009c*/ 	.word	0x00000000
        /*00a0*/ 	.short	0x0003
        /*00a2*/ 	.short	0x0018
        /*00a4*/ 	.byte	0x00, 0xf0, 0x21, 0x00


	//----- nvinfo : EIATTR_KPARAM_INFO
	.align		4
.L_99:
        /*00a8*/ 	.byte	0x04, 0x17
        /*00aa*/ 	.short	(.L_101 - .L_100)
.L_100:
        /*00ac*/ 	.word	0x00000000
        /*00b0*/ 	.short	0x0002
        /*00b2*/ 	.short	0x0010
        /*00b4*/ 	.byte	0x00, 0xf5, 0x21, 0x00


	//----- nvinfo : EIATTR_KPARAM_INFO
	.align		4
.L_101:
        /*00b8*/ 	.byte	0x04, 0x17
        /*00ba*/ 	.short	(.L_103 - .L_102)
.L_102:
        /*00bc*/ 	.word	0x00000000
        /*00c0*/ 	.short	0x0001
        /*00c2*/ 	.short	0x0008
        /*00c4*/ 	.byte	0x00, 0xf5, 0x21, 0x00


	//----- nvinfo : EIATTR_KPARAM_INFO
	.align		4
.L_103:
        /*00c8*/ 	.byte	0x04, 0x17
        /*00ca*/ 	.short	(.L_105 - .L_104)
.L_104:
        /*00cc*/ 	.word	0x00000000
        /*00d0*/ 	.short	0x0000
        /*00d2*/ 	.short	0x0000
        /*00d4*/ 	.byte	0x00, 0xf5, 0x21, 0x00


	//----- nvinfo : EIATTR_SPARSE_MMA_MASK
	.align		4
.L_105:
        /*00d8*/ 	.byte	0x03, 0x50
        /*00da*/ 	.short	0x0000


	//----- nvinfo : EIATTR_MAXREG_COUNT
	.align		4
        /*00dc*/ 	.byte	0x03, 0x1b
        /*00de*/ 	.short	0x00ff


	//----- nvinfo : EIATTR_NUM_BARRIERS
	.align		4
        /*00e0*/ 	.byte	0x02, 0x4c
        /*00e2*/ 	.byte	0x01
	.zero		1


	//----- nvinfo : EIATTR_MERCURY_ISA_VERSION
	.align		4
        /*00e4*/ 	.byte	0x03, 0x5f
        /*00e6*/ 	.short	0x0101


	//----- nvinfo : EIATTR_VRC_CTA_INIT_COUNT
	.align		4
        /*00e8*/ 	.byte	0x02, 0x4a
	.zero		1
	.zero		1


	//----- nvinfo : EIATTR_EXIT_INSTR_OFFSETS
	.align		4
        /*00ec*/ 	.byte	0x04, 0x1c
        /*00ee*/ 	.short	(.L_107 - .L_106)


	//   ....[0]....
.L_106:
        /*00f0*/ 	.word	0x000000d0


	//   ....[1]....
        /*00f4*/ 	.word	0x000005c0


	//----- nvinfo : EIATTR_CRS_STACK_SIZE
	.align		4
.L_107:
        /*00f8*/ 	.byte	0x04, 0x1e
        /*00fa*/ 	.short	(.L_109 - .L_108)
.L_108:
        /*00fc*/ 	.word	0x00000000


	//----- nvinfo : EIATTR_CBANK_PARAM_SIZE
	.align		4
.L_109:
        /*0100*/ 	.byte	0x03, 0x19
        /*0102*/ 	.short	0x0060


	//----- nvinfo : EIATTR_PARAM_CBANK
	.align		4
        /*0104*/ 	.byte	0x04, 0x0a
        /*0106*/ 	.short	(.L_111 - .L_110)
	.align		4
.L_110:
        /*0108*/ 	.word	index@(.nv.constant0._Z9v3_kernelPdS_S_diiddddddd)
        /*010c*/ 	.short	0x0380
        /*010e*/ 	.short	0x0060


	//----- nvinfo : EIATTR_SW_WAR
	.align		4
.L_111:
        /*0110*/ 	.byte	0x04, 0x36
        /*0112*/ 	.short	(.L_113 - .L_112)
.L_112:
        /*0114*/ 	.word	0x00000008
.L_113:


//--------------------- .nv.info._Z9v2_kernelPdS_S_diiddddddd --------------------------
	.section	.nv.info._Z9v2_kernelPdS_S_diiddddddd,"",@"SHT_CUDA_INFO"
	.sectionflags	@""
	.align	4


	//----- nvinfo : EIATTR_CUDA_API_VERSION
	.align		4
        /*0000*/ 	.byte	0x04, 0x37
        /*0002*/ 	.short	(.L_115 - .L_114)
.L_114:
        /*0004*/ 	.word	0x00000082


	//----- nvinfo : EIATTR_KPARAM_INFO
	.align		4
.L_115:
        /*0008*/ 	.byte	0x04, 0x17
        /*000a*/ 	.short	(.L_117 - .L_116)
.L_116:
        /*000c*/ 	.word	0x00000000
        /*0010*/ 	.short	0x000c
        /*0012*/ 	.short	0x0058
        /*0014*/ 	.byte	0x00, 0xf0, 0x21, 0x00


	//----- nvinfo : EIATTR_KPARAM_INFO
	.align		4
.L_117:
        /*0018*/ 	.byte	0x04, 0x17
        /*001a*/ 	.short	(.L_119 - .L_118)
.L_118:
        /*001c*/ 	.word	0x00000000
        /*0020*/ 	.short	0x000b
        /*0022*/ 	.short	0x0050
        /*0024*/ 	.byte	0x00, 0xf0, 0x21, 0x00


	//----- nvinfo : EIATTR_KPARAM_INFO
	.align		4
.L_119:
        /*0028*/ 	.byte	0x04, 0x17
        /*002a*/ 	.short	(.L_121 - .L_120)
.L_120:
        /*002c*/ 	.word	0x00000000
        /*0030*/ 	.short	0x000a
        /*0032*/ 	.short	0x0048
        /*0034*/ 	.byte	0x00, 0xf0, 0x21, 0x00


	//----- nvinfo : EIATTR_KPARAM_INFO
	.align		4
.L_121:
        /*0038*/ 	.byte	0x04, 0x17
        /*003a*/ 	.short	(.L_123 - .L_122)
.L_122:
        /*003c*/ 	.word	0x00000000
        /*0040*/ 	.short	0x0009
        /*0042*/ 	.short	0x0040
        /*0044*/ 	.byte	0x00, 0xf0, 0x21, 0x00


	//----- nvinfo : EIATTR_KPARAM_INFO
	.align		4
.L_123:
        /*0048*/ 	.byte	0x04, 0x17
        /*004a*/ 	.short	(.L_125 - .L_124)
.L_124:
        /*004c*/ 	.word	0x00000000
        /*0050*/ 	.short	0x0008
        /*0052*/ 	.short	0x0038
        /*0054*/ 	.byte	0x00, 0xf0, 0x21, 0x00


	//----- nvinfo : EIATTR_KPARAM_INFO
	.align		4
.L_125:
        /*0058*/ 	.byte	0x04, 0x17
        /*005a*/ 	.short	(.L_127 - .L_126)
.L_126:
        /*005c*/ 	.word	0x00000000
        /*0060*/ 	.short	0x0007
        /*0062*/ 	.short	0x0030
        /*0064*/ 	.byte	0x00, 0xf0, 0x21, 0x00


	//----- nvinfo : EIATTR_KPARAM_INFO
	.align		4
.L_127:
        /*0068*/ 	.byte	0x04, 0x17
        /*006a*/ 	.short	(.L_129 - .L_128)
.L_128:
        /*006c*/ 	.word	0x00000000
        /*0070*/ 	.short	0x0006
        /*0072*/ 	.short	0x0028
        /*0074*/ 	.byte	0x00, 0xf0, 0x21, 0x00


	//----- nvinfo : EIATTR_KPARAM_INFO
	.align		4
.L_129:
        /*0078*/ 	.byte	0x04, 0x17
        /*007a*/ 	.short	(.L_131 - .L_130)
.L_130:
        /*007c*/ 	.word	0x00000000
        /*0080*/ 	.short	0x0005
        /*0082*/ 	.short	0x0024
        /*0084*/ 	.byte	0x00, 0xf0, 0x11, 0x00


	//----- nvinfo : EIATTR_KPARAM_INFO
	.align		4
.L_131:
        /*0088*/ 	.byte	0x04, 0x17
        /*008a*/ 	.short	(.L_133 - .L_132)
.L_132:
        /*008c*/ 	.word	0x00000000
        /*0090*/ 	.short	0x0004
        /*0092*/ 	.short	0x0020
        /*0094*/ 	.byte	0x00, 0xf0, 0x11, 0x00


	//----- nvinfo : EIATTR_KPARAM_INFO
	.align		4
.L_133:
        /*0098*/ 	.byte	0x04, 0x17
        /*009a*/ 	.short	(.L_135 - .L_134)
.L_134:
        /*009c*/ 	.word	0x00000000
        /*00a0*/ 	.short	0x0003
        /*00a2*/ 	.short	0x0018
        /*00a4*/ 	.byte	0x00, 0xf0, 0x21, 0x00


	//----- nvinfo : EIATTR_KPARAM_INFO
	.align		4
.L_135:
        /*00a8*/ 	.byte	0x04, 0x17
        /*00aa*/ 	.short	(.L_137 - .L_136)
.L_136:
        /*00ac*/ 	.word	0x00000000
        /*00b0*/ 	.short	0x0002
        /*00b2*/ 	.short	0x0010
        /*00b4*/ 	.byte	0x00, 0xf5, 0x21, 0x00


	//----- nvinfo : EIATTR_KPARAM_INFO
	.align		4
.L_137:
        /*00b8*/ 	.byte	0x04, 0x17
        /*00ba*/ 	.short	(.L_139 - .L_138)
.L_138:
        /*00bc*/ 	.word	0x00000000
        /*00c0*/ 	.short	0x0001
        /*00c2*/ 	.short	0x0008
        /*00c4*/ 	.byte	0x00, 0xf5, 0x21, 0x00


	//----- nvinfo : EIATTR_KPARAM_INFO
	.align		4
.L_139:
        /*00c8*/ 	.byte	0x04, 0x17
        /*00ca*/ 	.short	(.L_141 - .L_140)
.L_140:
        /*00cc*/ 	.word	0x00000000
        /*00d0*/ 	.short	0x0000
        /*00d2*/ 	.short	0x0000
        /*00d4*/ 	.byte	0x00, 0xf5, 0x21, 0x00


	//----- nvinfo : EIATTR_SPARSE_MMA_MASK
	.align		4
.L_141:
        /*00d8*/ 	.byte	0x03, 0x50
        /*00da*/ 	.short	0x0000


	//----- nvinfo : EIATTR_MAXREG_COUNT
	.align		4
        /*00dc*/ 	.byte	0x03, 0x1b
        /*00de*/ 	.short	0x00ff


	//----- nvinfo : EIATTR_NUM_BARRIERS
	.align		4
        /*00e0*/ 	.byte	0x02, 0x4c
        /*00e2*/ 	.byte	0x01
	.zero		1


	//----- nvinfo : EIATTR_MERCURY_ISA_VERSION
	.align		4
        /*00e4*/ 	.byte	0x03, 0x5f
        /*00e6*/ 	.short	0x0101


	//----- nvinfo : EIATTR_VRC_CTA_INIT_COUNT
	.align		4
        /*00e8*/ 	.byte	0x02, 0x4a
	.zero		1
	.zero		1


	//----- nvinfo : EIATTR_EXIT_INSTR_OFFSETS
	.align		4
        /*00ec*/ 	.byte	0x04, 0x1c
        /*00ee*/ 	.short	(.L_143 - .L_142)


	//   ....[0]....
.L_142:
        /*00f0*/ 	.word	0x000000d0


	//   ....[1]....
        /*00f4*/ 	.word	0x000005d0


	//----- nvinfo : EIATTR_CRS_STACK_SIZE
	.align		4
.L_143:
        /*00f8*/ 	.byte	0x04, 0x1e
        /*00fa*/ 	.short	(.L_145 - .L_144)
.L_144:
        /*00fc*/ 	.word	0x00000000


	//----- nvinfo : EIATTR_CBANK_PARAM_SIZE
	.align		4
.L_145:
        /*0100*/ 	.byte	0x03, 0x19
        /*0102*/ 	.short	0x0060


	//----- nvinfo : EIATTR_PARAM_CBANK
	.align		4
        /*0104*/ 	.byte	0x04, 0x0a
        /*0106*/ 	.short	(.L_147 - .L_146)
	.align		4
.L_146:
        /*0108*/ 	.word	index@(.nv.constant0._Z9v2_kernelPdS_S_diiddddddd)
        /*010c*/ 	.short	0x0380
        /*010e*/ 	.short	0x0060


	//----- nvinfo : EIATTR_SW_WAR
	.align		4
.L_147:
        /*0110*/ 	.byte	0x04, 0x36
        /*0112*/ 	.short	(.L_149 - .L_148)
.L_148:
        /*0114*/ 	.word	0x00000008
.L_149:


//--------------------- .nv.info._Z6v1_ODEPdS_S_diiddddddd --------------------------
	.section	.nv.info._Z6v1_ODEPdS_S_diiddddddd,"",@"SHT_CUDA_INFO"
	.sectionflags	@""
	.align	4


	//----- nvinfo : EIATTR_CUDA_API_VERSION
	.align		4
        /*0000*/ 	.byte	0x04, 0x37
        /*0002*/ 	.short	(.L_151 - .L_150)
.L_150:
        /*0004*/ 	.word	0x00000082


	//----- nvinfo : EIATTR_KPARAM_INFO
	.align		4
.L_151:
        /*0008*/ 	.byte	0x04, 0x17
        /*000a*/ 	.short	(.L_153 - .L_152)
.L_152:
        /*000c*/ 	.word	0x00000000
        /*0010*/ 	.short	0x000c
        /*0012*/ 	.short	0x0058
        /*0014*/ 	.byte	0x00, 0xf0, 0x21, 0x00


	//----- nvinfo : EIATTR_KPARAM_INFO
	.align		4
.L_153:
        /*0018*/ 	.byte	0x04, 0x17
        /*001a*/ 	.short	(.L_155 - .L_154)
.L_154:
        /*001c*/ 	.word	0x00000000
        /*0020*/ 	.short	0x000b
        /*0022*/ 	.short	0x0050
        /*0024*/ 	.byte	0x00, 0xf0, 0x21, 0x00


	//----- nvinfo : EIATTR_KPARAM_INFO
	.align		4
.L_155:
        /*0028*/ 	.byte	0x04, 0x17
        /*002a*/ 	.short	(.L_157 - .L_156)
.L_156:
        /*002c*/ 	.word	0x00000000
        /*0030*/ 	.short	0x000a
        /*0032*/ 	.short	0x0048
        /*0034*/ 	.byte	0x00, 0xf0, 0x21, 0x00


	//----- nvinfo : EIATTR_KPARAM_INFO
	.align		4
.L_157:
        /*0038*/ 	.byte	0x04, 0x17
        /*003a*/ 	.short	(.L_159 - .L_158)
.L_158:
        /*003c*/ 	.word	0x00000000
        /*0040*/ 	.short	0x0009
        /*0042*/ 	.short	0x0040
        /*0044*/ 	.byte	0x00, 0xf0, 0x21, 0x00


	//----- nvinfo : EIATTR_KPARAM_INFO
	.align		4
.L_159:
        /*0048*/ 	.byte	0x04, 0x17
        /*004a*/ 	.short	(.L_161 - .L_160)
.L_160:
        /*004c*/ 	.word	0x00000000
        /*0050*/ 	.short	0x0008
        /*0052*/ 	.short	0x0038
        /*0054*/ 	.byte	0x00, 0xf0, 0x21, 0x00


	//----- nvinfo : EIATTR_KPARAM_INFO
	.align		4
.L_161:
        /*0058*/ 	.byte	0x04, 0x17
        /*005a*/ 	.short	(.L_163 - .L_162)
.L_162:
        /*005c*/ 	.word	0x00000000
        /*0060*/ 	.short	0x0007
        /*0062*/ 	.short	0x0030
        /*0064*/ 	.byte	0x00, 0xf0, 0x21, 0x00


	//----- nvinfo : EIATTR_KPARAM_INFO
	.align		4
.L_163:
        /*0068*/ 	.byte	0x04, 0x17
        /*006a*/ 	.short	(.L_165 - .L_164)
.L_164:
        /*006c*/ 	.word	0x00000000
        /*0070*/ 	.short	0x0006
        /*0072*/ 	.short	0x0028
        /*0074*/ 	.byte	0x00, 0xf0, 0x21, 0x00


	//----- nvinfo : EIATTR_KPARAM_INFO
	.align		4
.L_165:
        /*0078*/ 	.byte	0x04, 0x17
        /*007a*/ 	.short	(.L_167 - .L_166)
.L_166:
        /*007c*/ 	.word	0x00000000
        /*0080*/ 	.short	0x0005
        /*0082*/ 	.short	0x0024
        /*0084*/ 	.byte	0x00, 0xf0, 0x11, 0x00


	//----- nvinfo : EIATTR_KPARAM_INFO
	.align		4
.L_167:
        /*0088*/ 	.byte	0x04, 0x17
        /*008a*/ 	.short	(.L_169 - .L_168)
.L_168:
        /*008c*/ 	.word	0x00000000
        /*0090*/ 	.short	0x0004
        /*0092*/ 	.short	0x0020
        /*0094*/ 	.byte	0x00, 0xf0, 0x11, 0x00


	//----- nvinfo : EIATTR_KPARAM_INFO
	.align		4
.L_169:
        /*0098*/ 	.byte	0x04, 0x17
        /*009a*/ 	.short	(.L_171 - .L_170)
.L_170:
        /*009c*/ 	.word	0x00000000
        /*00a0*/ 	.short	0x0003
        /*00a2*/ 	.short	0x0018
        /*00a4*/ 	.byte	0x00, 0xf0, 0x21, 0x00


	//----- nvinfo : EIATTR_KPARAM_INFO
	.align		4
.L_171:
        /*00a8*/ 	.byte	0x04, 0x17
        /*00aa*/ 	.short	(.L_173 - .L_172)
.L_172:
        /*00ac*/ 	.word	0x00000000
        /*00b0*/ 	.short	0x0002
        /*00b2*/ 	.short	0x0010
        /*00b4*/ 	.byte	0x00, 0xf5, 0x21, 0x00


	//----- nvinfo : EIATTR_KPARAM_INFO
	.align		4
.L_173:
        /*00b8*/ 	.byte	0x04, 0x17
        /*00ba*/ 	.short	(.L_175 - .L_174)
.L_174:
        /*00bc*/ 	.word	0x00000000
        /*00c0*/ 	.short	0x0001
        /*00c2*/ 	.short	0x0008
        /*00c4*/ 	.byte	0x00, 0xf5, 0x21, 0x00


	//----- nvinfo : EIATTR_KPARAM_INFO
	.align		4
.L_175:
        /*00c8*/ 	.byte	0x04, 0x17
        /*00ca*/ 	.short	(.L_177 - .L_176)
.L_176:
        /*00cc*/ 	.word	0x00000000
        /*00d0*/ 	.short	0x0000
        /*00d2*/ 	.short	0x0000
        /*00d4*/ 	.byte	0x00, 0xf5, 0x21, 0x00


	//----- nvinfo : EIATTR_SPARSE_MMA_MASK
	.align		4
.L_177:
        /*00d8*/ 	.byte	0x03, 0x50
        /*00da*/ 	.short	0x0000


	//----- nvinfo : EIATTR_MAXREG_COUNT
	.align		4
        /*00dc*/ 	.byte	0x03, 0x1b
        /*00de*/ 	.short	0x00ff


	//----- nvinfo : EIATTR_MERCURY_ISA_VERSION
	.align		4
        /*00e0*/ 	.byte	0x03, 0x5f
        /*00e2*/ 	.short	0x0101


	//----- nvinfo : EIATTR_VRC_CTA_INIT_COUNT
	.align		4
        /*00e4*/ 	.byte	0x02, 0x4a
	.zero		1
	.zero		1


	//----- nvinfo : EIATTR_EXIT_INSTR_OFFSETS
	.align		4
        /*00e8*/ 	.byte	0x04, 0x1c
        /*00ea*/ 	.short	(.L_179 - .L_178)


	//   ....[0]....
.L_178:
        /*00ec*/ 	.word	0x000000d0


	//   ....[1]....
        /*00f0*/ 	.word	0x00000470


	//----- nvinfo : EIATTR_CRS_STACK_SIZE
	.align		4
.L_179:
        /*00f4*/ 	.byte	0x04, 0x1e
        /*00f6*/ 	.short	(.L_181 - .L_180)
.L_180:
        /*00f8*/ 	.word	0x00000000


	//----- nvinfo : EIATTR_CBANK_PARAM_SIZE
	.align		4
.L_181:
        /*00fc*/ 	.byte	0x03, 0x19
        /*00fe*/ 	.short	0x0060


	//----- nvinfo : EIATTR_PARAM_CBANK
	.align		4
        /*0100*/ 	.byte	0x04, 0x0a
        /*0102*/ 	.short	(.L_183 - .L_182)
	.align		4
.L_182:
        /*0104*/ 	.word	index@(.nv.constant0._Z6v1_ODEPdS_S_diiddddddd)
        /*0108*/ 	.short	0x0380
        /*010a*/ 	.short	0x0060


	//----- nvinfo : EIATTR_SW_WAR
	.align		4
.L_183:
        /*010c*/ 	.byte	0x04, 0x36
        /*010e*/ 	.short	(.L_185 - .L_184)
.L_184:
        /*0110*/ 	.word	0x00000008
.L_185:


//--------------------- .nv.info._Z6v1_PDEPdS_S_diiddddddd --------------------------
	.section	.nv.info._Z6v1_PDEPdS_S_diiddddddd,"",@"SHT_CUDA_INFO"
	.sectionflags	@""
	.align	4


	//----- nvinfo : EIATTR_CUDA_API_VERSION
	.align		4
        /*0000*/ 	.byte	0x04, 0x37
        /*0002*/ 	.short	(.L_187 - .L_186)
.L_186:
        /*0004*/ 	.word	0x00000082


	//----- nvinfo : EIATTR_KPARAM_INFO
	.align		4
.L_187:
        /*0008*/ 	.byte	0x04, 0x17
        /*000a*/ 	.short	(.L_189 - .L_188)
.L_188:
        /*000c*/ 	.word	0x00000000
        /*0010*/ 	.short	0x000c
        /*0012*/ 	.short	0x0058
        /*0014*/ 	.byte	0x00, 0xf0, 0x21, 0x00


	//----- nvinfo : EIATTR_KPARAM_INFO
	.align		4
.L_189:
        /*0018*/ 	.byte	0x04, 0x17
        /*001a*/ 	.short	(.L_191 - .L_190)
.L_190:
        /*001c*/ 	.word	0x00000000
        /*0020*/ 	.short	0x000b
        /*0022*/ 	.short	0x0050
        /*0024*/ 	.byte	0x00, 0xf0, 0x21, 0x00


	//----- nvinfo : EIATTR_KPARAM_INFO
	.align		4
.L_191:
        /*0028*/ 	.byte	0x04, 0x17
        /*002a*/ 	.short	(.L_193 - .L_192)
.L_192:
        /*002c*/ 	.word	0x00000000
        /*0030*/ 	.short	0x000a
        /*0032*/ 	.short	0x0048
        /*0034*/ 	.byte	0x00, 0xf0, 0x21, 0x00


	//----- nvinfo : EIATTR_KPARAM_INFO
	.align		4
.L_193:
        /*0038*/ 	.byte	0x04, 0x17
        /*003a*/ 	.short	(.L_195 - .L_194)
.L_194:
        /*003c*/ 	.word	0x00000000
        /*0040*/ 	.short	0x0009
        /*0042*/ 	.short	0x0040
        /*0044*/ 	.byte	0x00, 0xf0, 0x21, 0x00


	//----- nvinfo : EIATTR_KPARAM_INFO
	.align		4
.L_195:
        /*0048*/ 	.byte	0x04, 0x17
        /*004a*/ 	.short	(.L_197 - .L_196)
.L_196:
        /*004c*/ 	.word	0x00000000
        /*0050*/ 	.short	0x0008
        /*0052*/ 	.short	0x0038
        /*0054*/ 	.byte	0x00, 0xf0, 0x21, 0x00


	//----- nvinfo : EIATTR_KPARAM_INFO
	.align		4
.L_197:
        /*0058*/ 	.byte	0x04, 0x17
        /*005a*/ 	.short	(.L_199 - .L_198)
.L_198:
        /*005c*/ 	.word	0x00000000
        /*0060*/ 	.short	0x0007
        /*0062*/ 	.short	0x0030
        /*0064*/ 	.byte	0x00, 0xf0, 0x21, 0x00


	//----- nvinfo : EIATTR_KPARAM_INFO
	.align		4
.L_199:
        /*0068*/ 	.byte	0x04, 0x17
        /*006a*/ 	.short	(.L_201 - .L_200)
.L_200:
        /*006c*/ 	.word	0x00000000
        /*0070*/ 	.short	0x0006
        /*0072*/ 	.short	0x0028
        /*0074*/ 	.byte	0x00, 0xf0, 0x21, 0x00


	//----- nvinfo : EIATTR_KPARAM_INFO
	.align		4
.L_201:
        /*0078*/ 	.byte	0x04, 0x17
        /*007a*/ 	.short	(.L_203 - .L_202)
.L_202:
        /*007c*/ 	.word	0x00000000
        /*0080*/ 	.short	0x0005
        /*0082*/ 	.short	0x0024
        /*0084*/ 	.byte	0x00, 0xf0, 0x11, 0x00


	//----- nvinfo : EIATTR_KPARAM_INFO
	.align		4
.L_203:
        /*0088*/ 	.byte	0x04, 0x17
        /*008a*/ 	.short	(.L_205 - .L_204)
.L_204:
        /*008c*/ 	.word	0x00000000
        /*0090*/ 	.short	0x0004
        /*0092*/ 	.short	0x0020
        /*0094*/ 	.byte	0x00, 0xf0, 0x11, 0x00


	//----- nvinfo : EIATTR_KPARAM_INFO
	.align		4
.L_205:
        /*0098*/ 	.byte	0x04, 0x17
        /*009a*/ 	.short	(.L_207 - .L_206)
.L_206:
        /*009c*/ 	.word	0x00000000
        /*00a0*/ 	.short	0x0003
        /*00a2*/ 	.short	0x0018
        /*00a4*/ 	.byte	0x00, 0xf0, 0x21, 0x00


	//----- nvinfo : EIATTR_KPARAM_INFO
	.align		4
.L_207:
        /*00a8*/ 	.byte	0x04, 0x17
        /*00aa*/ 	.short	(.L_209 - .L_208)
.L_208:
        /*00ac*/ 	.word	0x00000000
        /*00b0*/ 	.short	0x0002
        /*00b2*/ 	.short	0x0010
        /*00b4*/ 	.byte	0x00, 0xf5, 0x21, 0x00


	//----- nvinfo : EIATTR_KPARAM_INFO
	.align		4
.L_209:
        /*00b8*/ 	.byte	0x04, 0x17
        /*00ba*/ 	.short	(.L_211 - .L_210)
.L_210:
        /*00bc*/ 	.word	0x00000000
        /*00c0*/ 	.short	0x0001
        /*00c2*/ 	.short	0x0008
        /*00c4*/ 	.byte	0x00, 0xf5, 0x21, 0x00


	//----- nvinfo : EIATTR_KPARAM_INFO
	.align		4
.L_211:
        /*00c8*/ 	.byte	0x04, 0x17
        /*00ca*/ 	.short	(.L_213 - .L_212)
.L_212:
        /*00cc*/ 	.word	0x00000000
        /*00d0*/ 	.short	0x0000
        /*00d2*/ 	.short	0x0000
        /*00d4*/ 	.byte	0x00, 0xf5, 0x21, 0x00


	//----- nvinfo : EIATTR_SPARSE_MMA_MASK
	.align		4
.L_213:
        /*00d8*/ 	.byte	0x03, 0x50
        /*00da*/ 	.short	0x0000


	//----- nvinfo : EIATTR_MAXREG_COUNT
	.align		4
        /*00dc*/ 	.byte	0x03, 0x1b
        /*00de*/ 	.short	0x00ff


	//----- nvinfo : EIATTR_MERCURY_ISA_VERSION
	.align		4
        /*00e0*/ 	.byte	0x03, 0x5f
        /*00e2*/ 	.short	0x0101


	//----- nvinfo : EIATTR_VRC_CTA_INIT_COUNT
	.align		4
        /*00e4*/ 	.byte	0x02, 0x4a
	.zero		1
	.zero		1


	//----- nvinfo : EIATTR_EXIT_INSTR_OFFSETS
	.align		4
        /*00e8*/ 	.byte	0x04, 0x1c
        /*00ea*/ 	.short	(.L_215 - .L_214)


	//   ....[0]....
.L_214:
        /*00ec*/ 	.word	0x000000d0


	//   ....[1]....
        /*00f0*/ 	.word	0x00000290


	//----- nvinfo : EIATTR_CBANK_PARAM_SIZE
	.align		4
.L_215:
        /*00f4*/ 	.byte	0x03, 0x19
        /*00f6*/ 	.short	0x0060


	//----- nvinfo : EIATTR_PARAM_CBANK
	.align		4
        /*00f8*/ 	.byte	0x04, 0x0a
        /*00fa*/ 	.short	(.L_217 - .L_216)
	.align		4
.L_216:
        /*00fc*/ 	.word	index@(.nv.constant0._Z6v1_PDEPdS_S_diiddddddd)
        /*0100*/ 	.short	0x0380
        /*0102*/ 	.short	0x0060


	//----- nvinfo : EIATTR_SW_WAR
	.align		4
.L_217:
        /*0104*/ 	.byte	0x04, 0x36
        /*0106*/ 	.short	(.L_219 - .L_218)
.L_218:
        /*0108*/ 	.word	0x00000008
.L_219:


//--------------------- .nv.callgraph             --------------------------
	.section	.nv.callgraph,"",@"SHT_CUDA_CALLGRAPH"
	.align	4
	.sectionentsize	8
	.align		4
        /*0000*/ 	.word	0x00000000
	.align		4
        /*0004*/ 	.word	0xffffffff
	.align		4
        /*0008*/ 	.word	0x00000000
	.align		4
        /*000c*/ 	.word	0xfffffffe
	.align		4
        /*0010*/ 	.word	0x00000000
	.align		4
        /*0014*/ 	.word	0xfffffffd
	.align		4
        /*0018*/ 	.word	0x00000000
	.align		4
        /*001c*/ 	.word	0xfffffffc


//--------------------- .text._Z9v4_kernelPdS_S_diidddddddii --------------------------
	.section	.text._Z9v4_kernelPdS_S_diidddddddii,"ax",@progbits
	.align	128
        .global         _Z9v4_kernelPdS_S_diidddddddii
        .type           _Z9v4_kernelPdS_S_diidddddddii,@function
        .size           _Z9v4_kernelPdS_S_diidddddddii,(.L_x_33 - _Z9v4_kernelPdS_S_diidddddddii)
        .other          _Z9v4_kernelPdS_S_diidddddddii,@"STO_CUDA_ENTRY STV_DEFAULT"
_Z9v4_kernelPdS_S_diidddddddii:
.text._Z9v4_kernelPdS_S_diidddddddii:
[----:B------:R-:W-:Y:S01]  /*0000*/  LDC R1, c[0x0][0x37c] ;  /* 0x0000df00ff017b82 */ /* 0x000fe20000000800 */
[----:B------:R-:W0:Y:S07]  /*0010*/  S2R R18, SR_TID.Y ;  /* 0x0000000000127919 */ /* 0x000e2e0000002200 */
[----:B------:R-:W1:Y:S01]  /*0020*/  LDC R0, c[0x0][0x360] ;  /* 0x0000d800ff007b82 */ /* 0x000e620000000800 */
[----:B------:R-:W2:Y:S01]  /*0030*/  LDCU.64 UR6, c[0x0][0x358] ;  /* 0x00006b00ff0677ac */ /* 0x000ea20008000a00 */
[----:B------:R-:W3:Y:S01]  /*0040*/  S2R R17, SR_TID.X ;  /* 0x0000000000117919 */ /* 0x000ee20000002100 */
[----:B------:R-:W4:Y:S05]  /*0050*/  LDCU UR8, c[0x0][0x3a0] ;  /* 0x00007400ff0877ac */ /* 0x000f2a0008000800 */
[----:B------:R-:W1:Y:S08]  /*0060*/  S2UR UR4, SR_CTAID.X ;  /* 0x00000000000479c3 */ /* 0x000e700000002500 */
[----:B------:R-:W5:Y:S08]  /*0070*/  S2UR UR5, SR_CTAID.Y ;  /* 0x00000000000579c3 */ /* 0x000f700000002600 */
[----:B------:R-:W2:Y:S01]  /*0080*/  LDC R16, c[0x0][0x3a4] ;  /* 0x0000e900ff107b82 */ /* 0x000ea20000000800 */
[----:B0-----:R-:W-:-:S07]  /*0090*/  ISETP.NE.AND P2, PT, R18, RZ, PT ;  /* 0x000000ff1200720c */ /* 0x001fce0003f45270 */
[----:B------:R-:W5:Y:S01]  /*00a0*/  LDC R23, c[0x0][0x364] ;  /* 0x0000d900ff177b82 */ /* 0x000f620000000800 */
[----:B---3--:R-:W-:Y:S01]  /*00b0*/  ISETP.NE.AND P1, PT, R17, RZ, PT ;  /* 0x000000ff1100720c */ /* 0x008fe20003f25270 */
[----:B-1----:R-:W-:-:S06]  /*00c0*/  IMAD R20, R0, UR4, R17 ;  /* 0x0000000400147c24 */ /* 0x002fcc000f8e0211 */
[----:B------:R-:W0:Y:S01]  /*00d0*/  LDC.64 R12, c[0x0][0x388] ;  /* 0x0000e200ff0c7b82 */ /* 0x000e220000000a00 */
[----:B------:R-:W-:-:S07]  /*00e0*/  VIADD R20, R20, 0x1 ;  /* 0x0000000114147836 */ /* 0x000fce0000000000 */
[----:B------:R-:W1:Y:S01]  /*00f0*/  @!P2 LDC.64 R8, c[0x0][0x388] ;  /* 0x0000e200ff08ab82 */ /* 0x000e620000000a00 */
[----:B--2---:R-:W-:Y:S01]  /*0100*/  VIADD R2, R16, 0x2 ;  /* 0x0000000210027836 */ /* 0x004fe20000000000 */
[----:B------:R-:W-:-:S06]  /*0110*/  @!P2 SHF.R.S32.HI R3, RZ, 0x1f, R16 ;  /* 0x0000001fff03a819 */ /* 0x000fcc0000011410 */
[----:B------:R-:W2:Y:S01]  /*0120*/  @!P2 LDC R19, c[0x0][0x3e4] ;  /* 0x0000f900ff13ab82 */ /* 0x000ea20000000800 */
[----:B-----5:R-:W-:-:S04]  /*0130*/  IMAD R23, R23, UR5, R18 ;  /* 0x0000000517177c24 */ /* 0x020fc8000f8e0212 */
[----:B------:R-:W-:-:S03]  /*0140*/  IMAD R15, R23, R2, R2 ;  /* 0x00000002170f7224 */ /* 0x000fc600078e0202 */
[----:B------:R-:W3:Y:S01]  /*0150*/  @!P1 LDC R21, c[0x0][0x3e0] ;  /* 0x0000f800ff159b82 */ /* 0x000ee20000000800 */
[----:B------:R-:W-:-:S04]  /*0160*/  IMAD.IADD R15, R20, 0x1, R15 ;  /* 0x00000001140f7824 */ /* 0x000fc800078e020f */
[C---:B0-----:R-:W-:Y:S01]  /*0170*/  IMAD.WIDE R12, R15.reuse, 0x8, R12 ;  /* 0x000000080f0c7825 */ /* 0x041fe200078e020c */
[----:B------:R-:W-:Y:S02]  /*0180*/  @!P2 IADD3 R4, P0, PT, R15, -R16, RZ ;  /* 0x800000100f04a210 */ /* 0x000fe40007f1e0ff */
[----:B------:R-:W-:Y:S02]  /*0190*/  SHF.R.S32.HI R14, RZ, 0x1f, R15 ;  /* 0x0000001fff0e7819 */ /* 0x000fe4000001140f */
[----:B------:R-:W5:Y:S03]  /*01a0*/  @!P1 LDG.E.64 R6, desc[UR6][R12.64+-0x8] ;  /* 0xfffff8060c069981 */ /* 0x000f66000c1e1b00 */
[----:B------:R-:W-:Y:S01]  /*01b0*/  @!P2 IMAD.X R3, R14, 0x1, ~R3, P0 ;  /* 0x000000010e03a824 */ /* 0x000fe200000e0e03 */
[----:B-1----:R-:W-:Y:S01]  /*01c0*/  @!P2 LEA R8, P0, R4, R8, 0x3 ;  /* 0x000000080408a211 */ /* 0x002fe200078018ff */
[----:B--2---:R-:W-:-:S03]  /*01d0*/  @!P2 IMAD R5, R2, R19, RZ ;  /* 0x000000130205a224 */ /* 0x004fc600078e02ff */
[----:B------:R-:W-:Y:S01]  /*01e0*/  @!P2 LEA.HI.X R9, R4, R9, R3, 0x3, P0 ;  /* 0x000000090409a211 */ /* 0x000fe200000f1c03 */
[--C-:B------:R-:W-:Y:S01]  /*01f0*/  @!P2 IMAD.WIDE R4, R5, 0x8, R12.reuse ;  /* 0x000000080504a825 */ /* 0x100fe200078e020c */
[----:B------:R0:W2:Y:S03]  /*0200*/  LDG.E.64 R2, desc[UR6][R12.64] ;  /* 0x000000060c027981 */ /* 0x0000a6000c1e1b00 */
[----:B---3--:R-:W-:Y:S01]  /*0210*/  @!P1 IMAD.WIDE R10, R21, 0x8, R12 ;  /* 0x00000008150a9825 */ /* 0x008fe200078e020c */
[----:B------:R-:W3:Y:S04]  /*0220*/  @!P2 LDG.E.64 R8, desc[UR6][R8.64+-0x10] ;  /* 0xfffff0060808a981 */ /* 0x000ee8000c1e1b00 */
[----:B------:R-:W3:Y:S04]  /*0230*/  @!P2 LDG.E.64 R4, desc[UR6][R4.64] ;  /* 0x000000060404a981 */ /* 0x000ee8000c1e1b00 */
[----:B------:R-:W3:Y:S01]  /*0240*/  @!P1 LDG.E.64 R10, desc[UR6][R10.64] ;  /* 0x000000060a0a9981 */ /* 0x000ee2000c1e1b00 */
[----:B------:R-:W1:Y:S01]  /*0250*/  S2UR UR5, SR_CgaCtaId ;  /* 0x00000000000579c3 */ /* 0x000e620000008800 */
[----:B------:R-:W-:Y:S01]  /*0260*/  VIADD R22, R0, 0x2 ;  /* 0x0000000200167836 */ /* 0x000fe20000000000 */
[----:B------:R-:W-:-:S03]  /*0270*/  UMOV UR4, 0x400 ;  /* 0x0000040000047882 */ /* 0x000fc60000000000 */
[----:B------:R-:W-:-:S04]  /*0280*/  IMAD R18, R22, R18, R22 ;  /* 0x0000001216127224 */ /* 0x000fc800078e0216 */
[----:B------:R-:W-:-:S04]  /*0290*/  IMAD.IADD R17, R18, 0x1, R17 ;  /* 0x0000000112117824 */ /* 0x000fc800078e0211 */
[----:B0-----:R-:W-:Y:S02]  /*02a0*/  IMAD.IADD R12, R17, 0x1, -R22 ;  /* 0x00000001110c7824 */ /* 0x001fe400078e0a16 */
[----:B------:R-:W-:Y:S01]  /*02b0*/  @!P2 IMAD R22, R22, R19, RZ ;  /* 0x000000131616a224 */ /* 0x000fe200078e02ff */
[----:B-1----:R-:W-:-:S06]  /*02c0*/  ULEA UR4, UR5, UR4, 0x18 ;  /* 0x0000000405047291 */ /* 0x002fcc000f8ec0ff */
[----:B------:R-:W-:Y:S02]  /*02d0*/  LEA R13, R17, UR4, 0x3 ;  /* 0x00000004110d7c11 */ /* 0x000fe4000f8e18ff */
[----:B------:R-:W-:Y:S02]  /*02e0*/  @!P1 LEA R17, R18, UR4, 0x3 ;  /* 0x0000000412119c11 */ /* 0x000fe4000f8e18ff */
[----:B------:R-:W-:Y:S01]  /*02f0*/  ISETP.GE.AND P0, PT, R23, R16, PT ;  /* 0x000000101700720c */ /* 0x000fe20003f06270 */
[--C-:B------:R-:W-:Y:S01]  /*0300*/  @!P1 IMAD R21, R21, 0x8, R13.reuse ;  /* 0x0000000815159824 */ /* 0x100fe200078e020d */
[----:B------:R-:W-:Y:S01]  /*0310*/  LEA R19, R12, UR4, 0x3 ;  /* 0x000000040c137c11 */ /* 0x000fe2000f8e18ff */
[----:B------:R-:W-:Y:S01]  /*0320*/  @!P2 IMAD R23, R22, 0x8, R13 ;  /* 0x000000081617a824 */ /* 0x000fe200078e020d */
[----:B----4-:R-:W-:Y:S01]  /*0330*/  ISETP.GT.OR P0, PT, R20, UR8, P0 ;  /* 0x0000000814007c0c */ /* 0x010fe20008704670 */
[----:B--2---:R0:W-:Y:S04]  /*0340*/  STS.64 [R13+0x8], R2 ;  /* 0x000008020d007388 */ /* 0x0041e80000000a00 */
[----:B-----5:R0:W-:Y:S04]  /*0350*/  @!P1 STS.64 [R17], R6 ;  /* 0x0000000611009388 */ /* 0x0201e80000000a00 */
[----:B---3--:R0:W-:Y:S04]  /*0360*/  @!P1 STS.64 [R21+0x8], R10 ;  /* 0x0000080a15009388 */ /* 0x0081e80000000a00 */
[----:B------:R0:W-:Y:S04]  /*0370*/  @!P2 STS.64 [R19+0x8], R8 ;  /* 0x000008081300a388 */ /* 0x0001e80000000a00 */
[----:B------:R0:W-:Y:S01]  /*0380*/  @!P2 STS.64 [R23+0x8], R4 ;  /* 0x000008041700a388 */ /* 0x0001e20000000a00 */
[----:B------:R-:W-:Y:S06]  /*0390*/  BAR.SYNC.DEFER_BLOCKING 0x0 ;  /* 0x0000000000007b1d */ /* 0x000fec0000010000 */
[----:B------:R-:W-:Y:S05]  /*03a0*/  @P0 EXIT ;  /* 0x000000000000094d */ /* 0x000fea0003800000 */
[----:B------:R-:W1:Y:S01]  /*03b0*/  LDCU.64 UR4, c[0x0][0x390] ;  /* 0x00007200ff0477ac */ /* 0x000e620008000a00 */
[C---:B0-----:R-:W-:Y:S01]  /*03c0*/  IMAD.SHL.U32 R2, R15.reuse, 0x8, RZ ;  /* 0x000000080f027824 */ /* 0x041fe200078e00ff */
[----:B------:R-:W-:Y:S01]  /*03d0*/  SHF.L.U64.HI R3, R15, 0x3, R14 ;  /* 0x000000030f037819 */ /* 0x000fe2000001020e */
[----:B------:R-:W-:Y:S04]  /*03e0*/  LDS.64 R6, [R13+0x10] ;  /* 0x000010000d067984 */ /* 0x000fe80000000a00 */
[----:B------:R-:W0:Y:S01]  /*03f0*/  LDS.64 R8, [R13] ;  /* 0x000000000d087984 */ /* 0x000e220000000a00 */
[----:B------:R-:W-:Y:S01]  /*0400*/  IMAD R10, R0, 0x8, R13 ;  /* 0x00000008000a7824 */ /* 0x000fe200078e020d */
[----:B------:R-:W2:Y:S02]  /*0410*/  LDCU.64 UR8, c[0x0][0x3a8] ;  /* 0x00007500ff0877ac */ /* 0x000ea40008000a00 */
[----:B------:R-:W3:Y:S01]  /*0420*/  LDS.64 R4, [R13+0x8] ;  /* 0x000008000d047984 */ /* 0x000ee20000000a00 */
[----:B------:R-:W4:Y:S03]  /*0430*/  LDCU.128 UR12, c[0x0][0x3b0] ;  /* 0x00007600ff0c77ac */ /* 0x000f260008000c00 */
[----:B------:R-:W5:Y:S01]  /*0440*/  LDS.64 R10, [R10+0x18] ;  /* 0x000018000a0a7984 */ /* 0x000f620000000a00 */
[----:B-1----:R-:W-:-:S03]  /*0450*/  IADD3 R16, P0, PT, R2, UR4, RZ ;  /* 0x0000000402107c10 */ /* 0x002fc6000ff1e0ff */
[----:B------:R-:W1:Y:S01]  /*0460*/  LDS.64 R18, [R19+0x8] ;  /* 0x0000080013127984 */ /* 0x000e620000000a00 */
[----:B------:R-:W-:Y:S01]  /*0470*/  IADD3.X R17, PT, PT, R3, UR5, RZ, P0, !PT ;  /* 0x0000000503117c10 */ /* 0x000fe200087fe4ff */
[----:B------:R-:W2:Y:S04]  /*0480*/  LDCU.64 UR4, c[0x0][0x398] ;  /* 0x00007300ff0477ac */ /* 0x000ea80008000a00 */
[----:B------:R-:W4:Y:S01]  /*0490*/  LDG.E.64 R14, desc[UR6][R16.64] ;  /* 0x00000006100e7981 */ /* 0x000f22000c1e1b00 */
[----:B------:R-:W-:Y:S01]  /*04a0*/  BSSY.RECONVERGENT B0, `(.L_x_0) ;  /* 0x0000024000007945 */ /* 0x000fe20003800200 */
[----:B0-----:R-:W-:-:S08]  /*04b0*/  DADD R6, R6, R8 ;  /* 0x0000000006067229 */ /* 0x001fd00000000008 */
[----:B---3--:R-:W-:-:S08]  /*04c0*/  DFMA R6, R4, -4, R6 ;  /* 0xc01000000406782b */ /* 0x008fd00000000006 */
[----:B-----5:R-:W-:-:S08]  /*04d0*/  DADD R6, R6, R10 ;  /* 0x0000000006067229 */ /* 0x020fd0000000000a */
[----:B-1----:R-:W-:-:S08]  /*04e0*/  DADD R6, R6, R18 ;  /* 0x0000000006067229 */ /* 0x002fd00000000012 */
[----:B--2---:R-:W-:Y:S01]  /*04f0*/  DFMA R6, R6, UR4, R4 ;  /* 0x0000000406067c2b */ /* 0x004fe20008000004 */
[----:B------:R-:W0:Y:S07]  /*0500*/  LDCU.64 UR4, c[0x0][0x3d0] ;  /* 0x00007a00ff0477ac */ /* 0x000e2e0008000a00 */
[C---:B------:R-:W-:Y:S02]  /*0510*/  DMUL R4, R6.reuse, UR8 ;  /* 0x0000000806047c28 */ /* 0x040fe40008000000 */
[----:B----4-:R-:W-:-:S02]  /*0520*/  DADD R8, R6, -UR14 ;  /* 0x8000000e06087e29 */ /* 0x010fc40008000000 */
[----:B------:R-:W-:-:S06]  /*0530*/  DADD R10, R6, -1 ;  /* 0xbff00000060a7429 */ /* 0x000fcc0000000000 */
[----:B------:R-:W-:-:S08]  /*0540*/  DMUL R4, R4, R8 ;  /* 0x0000000804047228 */ /* 0x000fd00000000000 */
[----:B------:R-:W-:Y:S01]  /*0550*/  DMUL R4, R4, R10 ;  /* 0x0000000a04047228 */ /* 0x000fe20000000000 */
[----:B------:R-:W-:Y:S07]  /*0560*/  BAR.SYNC.DEFER_BLOCKING 0x0 ;  /* 0x0000000000007b1d */ /* 0x000fee0000010000 */
[----:B------:R-:W-:-:S08]  /*0570*/  DFMA R4, R6, R14, R4 ;  /* 0x0000000e0604722b */ /* 0x000fd00000000004 */
[----:B------:R-:W-:Y:S01]  /*0580*/  DFMA R12, -R4, UR12, R6 ;  /* 0x0000000c040c7c2b */ /* 0x000fe20008000106 */
[----:B------:R-:W-:-:S07]  /*0590*/  IMAD.MOV.U32 R4, RZ, RZ, 0x1 ;  /* 0x00000001ff047424 */ /* 0x000fce00078e00ff */
[----:B0-----:R-:W-:Y:S01]  /*05a0*/  DADD R8, R12, UR4 ;  /* 0x000000040c087e29 */ /* 0x001fe20008000000 */
[----:B------:R-:W0:Y:S05]  /*05b0*/  LDCU.64 UR4, c[0x0][0x3c8] ;  /* 0x00007900ff0477ac */ /* 0x000e2a0008000a00 */
[----:B------:R-:W1:Y:S02]  /*05c0*/  MUFU.RCP64H R5, R9 ;  /* 0x0000000900057308 */ /* 0x000e640000001800 */
[----:B-1----:R-:W-:-:S08]  /*05d0*/  DFMA R6, -R8, R4, 1 ;  /* 0x3ff000000806742b */ /* 0x002fd00000000104 */
[----:B------:R-:W-:-:S08]  /*05e0*/  DFMA R6, R6, R6, R6 ;  /* 0x000000060606722b */ /* 0x000fd00000000006 */
[----:B------:R-:W-:Y:S02]  /*05f0*/  DFMA R4, R4, R6, R4 ;  /* 0x000000060404722b */ /* 0x000fe40000000004 */
[----:B0-----:R-:W-:-:S06]  /*0600*/  DMUL R6, R14, UR4 ;  /* 0x000000040e067c28 */ /* 0x001fcc0008000000 */
[----:B------:R-:W-:-:S04]  /*0610*/  DFMA R10, -R8, R4, 1 ;  /* 0x3ff00000080a742b */ /* 0x000fc80000000104 */
[----:B------:R-:W-:-:S04]  /*0620*/  FSETP.GEU.AND P1, PT, |R7|, 6.5827683646048100446e-37, PT ;  /* 0x036000000700780b */ /* 0x000fc80003f2e200 */
[----:B------:R-:W-:-:S08]  /*0630*/  DFMA R4, R4, R10, R4 ;  /* 0x0000000a0404722b */ /* 0x000fd00000000004 */
[----:B------:R-:W-:-:S08]  /*0640*/  DMUL R10, R6, R4 ;  /* 0x00000004060a7228 */ /* 0x000fd00000000000 */
[----:B------:R-:W-:-:S08]  /*0650*/  DFMA R18, -R8, R10, R6 ;  /* 0x0000000a0812722b */ /* 0x000fd00000000106 */
[----:B------:R-:W-:-:S10]  /*0660*/  DFMA R4, R4, R18, R10 ;  /* 0x000000120404722b */ /* 0x000fd4000000000a */
[----:B------:R-:W-:-:S05]  /*0670*/  FFMA R0, RZ, R9, R5 ;  /* 0x00000009ff007223 */ /* 0x000fca0000000005 */
[----:B------:R-:W-:-:S13]  /*0680*/  FSETP.GT.AND P0, PT, |R0|, 1.469367938527859385e-39, PT ;  /* 0x001000000000780b */ /* 0x000fda0003f04200 */
[----:B------:R-:W-:Y:S05]  /*0690*/  @P0 BRA P1, `(.L_x_1) ;  /* 0x0000000000100947 */ /* 0x000fea0000800000 */
[----:B------:R-:W-:-:S07]  /*06a0*/  MOV R0, 0x6c0 ;  /* 0x000006c000007802 */ /* 0x000fce0000000f00 */
[----:B------:R-:W-:Y:S05]  /*06b0*/  CALL.REL.NOINC `($__internal_0_$__cuda_sm20_div_rn_f64_full) ;  /* 0x0000000000507944 */ /* 0x000fea0003c00000 */
[----:B------:R-:W-:Y:S02]  /*06c0*/  IMAD.MOV.U32 R4, RZ, RZ, R6 ;  /* 0x000000ffff047224 */ /* 0x000fe400078e0006 */
[----:B------:R-:W-:-:S07]  /*06d0*/  IMAD.MOV.U32 R5, RZ, RZ, R7 ;  /* 0x000000ffff057224 */ /* 0x000fce00078e0007 */
.L_x_1:
[----:B------:R-:W-:Y:S05]  /*06e0*/  BSYNC.RECONVERGENT B0 ;  /* 0x0000000000007941 */ /* 0x000fea0003800200 */
.L_x_0:
[----:B------:R-:W0:Y:S01]  /*06f0*/  LDCU.64 UR8, c[0x0][0x3d8] ;  /* 0x00007b00ff0877ac */ /* 0x000e220008000a00 */
[----:B------:R-:W1:Y:S01]  /*0700*/  LDCU.64 UR4, c[0x0][0x3c0] ;  /* 0x00007800ff0477ac */ /* 0x000e620008000a00 */
[----:B------:R-:W2:Y:S01]  /*0710*/  LDCU.64 UR12, c[0x0][0x3a8] ;  /* 0x00007500ff0c77ac */ /* 0x000ea20008000a00 */
[----:B------:R-:W3:Y:S01]  /*0720*/  LDCU.64 UR10, c[0x0][0x3b0] ;  /* 0x00007600ff0a77ac */ /* 0x000ee20008000a00 */
[----:B0-----:R-:W-:Y:S01]  /*0730*/  DADD R8, R12, -UR8 ;  /* 0x800000080c087e29 */ /* 0x001fe20008000000 */
[----:B------:R-:W0:Y:S01]  /*0740*/  LDCU.64 UR8, c[0x0][0x380] ;  /* 0x00007000ff0877ac */ /* 0x000e220008000a00 */
[----:B-1----:R-:W-:Y:S02]  /*0750*/  DADD R4, R4, UR4 ;  /* 0x0000000404047e29 */ /* 0x002fe40008000000 */
[----:B--2---:R-:W-:-:S04]  /*0760*/  DMUL R6, R12, UR12 ;  /* 0x0000000c0c067c28 */ /* 0x004fc80008000000 */
[----:B------:R-:W-:Y:S02]  /*0770*/  DADD R8, R8, -1 ;  /* 0xbff0000008087429 */ /* 0x000fe40000000000 */
[----:B---3--:R-:W-:-:S06]  /*0780*/  DMUL R4, R4, UR10 ;  /* 0x0000000a04047c28 */ /* 0x008fcc0008000000 */
[----:B------:R-:W-:Y:S01]  /*0790*/  DFMA R6, -R6, R8, -R14 ;  /* 0x000000080606722b */ /* 0x000fe2000000090e */
[----:B0-----:R-:W-:-:S04]  /*07a0*/  IADD3 R2, P0, PT, R2, UR8, RZ ;  /* 0x0000000802027c10 */ /* 0x001fc8000ff1e0ff */
[----:B------:R-:W-:-:S03]  /*07b0*/  IADD3.X R3, PT, PT, R3, UR9, RZ, P0, !PT ;  /* 0x0000000903037c10 */ /* 0x000fc600087fe4ff */
[----:B------:R-:W-:Y:S02]  /*07c0*/  DFMA R4, R4, R6, R14 ;  /* 0x000000060404722b */ /* 0x000fe4000000000e */
[----:B------:R-:W-:Y:S05]  /*07d0*/  STG.E.64 desc[UR6][R2.64], R12 ;  /* 0x0000000c02007986 */ /* 0x000fea000c101b06 */
[----:B------:R-:W-:Y:S01]  /*07e0*/  STG.E.64 desc[UR6][R16.64], R4 ;  /* 0x0000000410007986 */ /* 0x000fe2000c101b06 */
[----:B------:R-:W-:Y:S05]  /*07f0*/  EXIT ;  /* 0x000000000000794d */ /* 0x000fea0003800000 */
        .weak           $__internal_0_$__cuda_sm20_div_rn_f64_full
        .type           $__internal_0_$__cuda_sm20_div_rn_f64_full,@function
        .size           $__internal_0_$__cuda_sm20_div_rn_f64_full,(.L_x_33 - $__internal_0_$__cuda_sm20_div_rn_f64_full)
$__internal_0_$__cuda_sm20_div_rn_f64_full:
[C---:B------:R-:W-:Y:S01]  /*0800*/  FSETP.GEU.AND P0, PT, |R9|.reuse, 1.469367938527859385e-39, PT ;  /* 0x001000000900780b */ /* 0x040fe20003f0e200 */
[----:B------:R-:W-:Y:S01]  /*0810*/  IMAD.MOV.U32 R22, RZ, RZ, 0x1 ;  /* 0x00000001ff167424 */ /* 0x000fe200078e00ff */
[----:B------:R-:W-:Y:S01]  /*0820*/  LOP3.LUT R10, R9, 0x800fffff, RZ, 0xc0, !PT ;  /* 0x800fffff090a7812 */ /* 0x000fe200078ec0ff */
[----:B------:R-:W-:Y:S01]  /*0830*/  BSSY.RECONVERGENT B1, `(.L_x_2) ;  /* 0x0000054000017945 */ /* 0x000fe20003800200 */
[C---:B------:R-:W-:Y:S02]  /*0840*/  FSETP.GEU.AND P2, PT, |R7|.reuse, 1.469367938527859385e-39, PT ;  /* 0x001000000700780b */ /* 0x040fe40003f4e200 */
[----:B------:R-:W-:Y:S01]  /*0850*/  LOP3.LUT R11, R10, 0x3ff00000, RZ, 0xfc, !PT ;  /* 0x3ff000000a0b7812 */ /* 0x000fe200078efcff */
[----:B------:R-:W-:Y:S01]  /*0860*/  IMAD.MOV.U32 R10, RZ, RZ, R8 ;  /* 0x000000ffff0a7224 */ /* 0x000fe200078e0008 */
[----:B------:R-:W-:Y:S02]  /*0870*/  LOP3.LUT R4, R7, 0x7ff00000, RZ, 0xc0, !PT ;  /* 0x7ff0000007047812 */ /* 0x000fe400078ec0ff */
[----:B------:R-:W-:-:S03]  /*0880*/  LOP3.LUT R27, R9, 0x7ff00000, RZ, 0xc0, !PT ;  /* 0x7ff00000091b7812 */ /* 0x000fc600078ec0ff */
[----:B------:R-:W-:Y:S01]  /*0890*/  @!P0 DMUL R10, R8, 8.98846567431157953865e+307 ;  /* 0x7fe00000080a8828 */ /* 0x000fe20000000000 */
[----:B------:R-:W-:-:S03]  /*08a0*/  ISETP.GE.U32.AND P1, PT, R4, R27, PT ;  /* 0x0000001b0400720c */ /* 0x000fc60003f26070 */
[----:B------:R-:W-:Y:S02]  /*08b0*/  @!P2 LOP3.LUT R5, R9, 0x7ff00000, RZ, 0xc0, !PT ;  /* 0x7ff000000905a812 */ /* 0x000fe400078ec0ff */
[----:B------:R-:W0:Y:S02]  /*08c0*/  MUFU.RCP64H R23, R11 ;  /* 0x0000000b00177308 */ /* 0x000e240000001800 */
[----:B------:R-:W-:Y:S01]  /*08d0*/  @!P2 ISETP.GE.U32.AND P3, PT, R4, R5, PT ;  /* 0x000000050400a20c */ /* 0x000fe20003f66070 */
[----:B------:R-:W-:Y:S01]  /*08e0*/  IMAD.MOV.U32 R5, RZ, RZ, 0x1ca00000 ;  /* 0x1ca00000ff057424 */ /* 0x000fe200078e00ff */
[----:B------:R-:W-:-:S04]  /*08f0*/  @!P0 LOP3.LUT R27, R11, 0x7ff00000, RZ, 0xc0, !PT ;  /* 0x7ff000000b1b8812 */ /* 0x000fc800078ec0ff */
[----:B------:R-:W-:-:S04]  /*0900*/  @!P2 SEL R21, R5, 0x63400000, !P3 ;  /* 0x634000000515a807 */ /* 0x000fc80005800000 */
[----:B------:R-:W-:-:S04]  /*0910*/  @!P2 LOP3.LUT R24, R21, 0x80000000, R7, 0xf8, !PT ;  /* 0x800000001518a812 */ /* 0x000fc800078ef807 */
[----:B------:R-:W-:Y:S01]  /*0920*/  @!P2 LOP3.LUT R25, R24, 0x100000, RZ, 0xfc, !PT ;  /* 0x001000001819a812 */ /* 0x000fe200078efcff */
[----:B0-----:R-:W-:Y:S01]  /*0930*/  DFMA R18, R22, -R10, 1 ;  /* 0x3ff000001612742b */ /* 0x001fe2000000080a */
[----:B------:R-:W-:-:S07]  /*0940*/  @!P2 IMAD.MOV.U32 R24, RZ, RZ, RZ ;  /* 0x000000ffff18a224 */ /* 0x000fce00078e00ff */
[----:B------:R-:W-:-:S08]  /*0950*/  DFMA R18, R18, R18, R18 ;  /* 0x000000121212722b */ /* 0x000fd00000000012 */
[----:B------:R-:W-:Y:S01]  /*0960*/  DFMA R22, R22, R18, R22 ;  /* 0x000000121616722b */ /* 0x000fe20000000016 */
[----:B------:R-:W-:Y:S01]  /*0970*/  SEL R19, R5, 0x63400000, !P1 ;  /* 0x6340000005137807 */ /* 0x000fe20004800000 */
[----:B------:R-:W-:-:S03]  /*0980*/  IMAD.MOV.U32 R18, RZ, RZ, R6 ;  /* 0x000000ffff127224 */ /* 0x000fc600078e0006 */
[----:B------:R-:W-:-:S03]  /*0990*/  LOP3.LUT R19, R19, 0x800fffff, R7, 0xf8, !PT ;  /* 0x800fffff13137812 */ /* 0x000fc600078ef807 */
[----:B------:R-:W-:-:S03]  /*09a0*/  DFMA R20, R22, -R10, 1 ;  /* 0x3ff000001614742b */ /* 0x000fc6000000080a */
[----:B------:R-:W-:-:S05]  /*09b0*/  @!P2 DFMA R18, R18, 2, -R24 ;  /* 0x400000001212a82b */ /* 0x000fca0000000818 */
[----:B------:R-:W-:-:S08]  /*09c0*/  DFMA R20, R22, R20, R22 ;  /* 0x000000141614722b */ /* 0x000fd00000000016 */
[----:B------:R-:W-:-:S08]  /*09d0*/  DMUL R22, R20, R18 ;  /* 0x0000001214167228 */ /* 0x000fd00000000000 */
[----:B------:R-:W-:-:S08]  /*09e0*/  DFMA R24, R22, -R10, R18 ;  /* 0x8000000a1618722b */ /* 0x000fd00000000012 */
[----:B------:R-:W-:Y:S01]  /*09f0*/  DFMA R24, R20, R24, R22 ;  /* 0x000000181418722b */ /* 0x000fe20000000016 */
[----:B------:R-:W-:Y:S01]  /*0a00*/  IMAD.MOV.U32 R20, RZ, RZ, R4 ;  /* 0x000000ffff147224 */ /* 0x000fe200078e0004 */
[----:B------:R-:W-:Y:S01]  /*0a10*/  @!P2 LOP3.LUT R20, R19, 0x7ff00000, RZ, 0xc0, !PT ;  /* 0x7ff000001314a812 */ /* 0x000fe200078ec0ff */
[----:B------:R-:W-:-:S04]  /*0a20*/  VIADD R22, R27, 0xffffffff ;  /* 0xffffffff1b167836 */ /* 0x000fc80000000000 */
[----:B------:R-:W-:-:S05]  /*0a30*/  VIADD R21, R20, 0xffffffff ;  /* 0xffffffff14157836 */ /* 0x000fca0000000000 */
[----:B------:R-:W-:-:S04]  /*0a40*/  ISETP.GT.U32.AND P0, PT, R21, 0x7feffffe, PT ;  /* 0x7feffffe1500780c */ /* 0x000fc80003f04070 */
[----:B------:R-:W-:-:S13]  /*0a50*/  ISETP.GT.U32.OR P0, PT, R22, 0x7feffffe, P0 ;  /* 0x7feffffe1600780c */ /* 0x000fda0000704470 */
[----:B------:R-:W-:Y:S05]  /*0a60*/  @P0 BRA `(.L_x_3) ;  /* 0x00000000006c0947 */ /* 0x000fea0003800000 */
[----:B------:R-:W-:Y:S01]  /*0a70*/  LOP3.LUT R7, R9, 0x7ff00000, RZ, 0xc0, !PT ;  /* 0x7ff0000009077812 */ /* 0x000fe200078ec0ff */
[----:B------:R-:W-:-:S03]  /*0a80*/  IMAD.MOV.U32 R20, RZ, RZ, RZ ;  /* 0x000000ffff147224 */ /* 0x000fc600078e00ff */
[CC--:B------:R-:W-:Y:S02]  /*0a90*/  VIADDMNMX R6, R4.reuse, -R7.reuse, 0xb9600000, !PT ;  /* 0xb960000004067446 */ /* 0x0c0fe40007800907 */
[----:B------:R-:W-:Y:S02]  /*0aa0*/  ISETP.GE.U32.AND P0, PT, R4, R7, PT ;  /* 0x000000070400720c */ /* 0x000fe40003f06070 */
[----:B------:R-:W-:Y:S02]  /*0ab0*/  VIMNMX R6, PT, PT, R6, 0x46a00000, PT ;  /* 0x46a0000006067848 */ /* 0x000fe40003fe0100 */
[----:B------:R-:W-:-:S05]  /*0ac0*/  SEL R5, R5, 0x63400000, !P0 ;  /* 0x6340000005057807 */ /* 0x000fca0004000000 */
[----:B------:R-:W-:-:S04]  /*0ad0*/  IMAD.IADD R6, R6, 0x1, -R5 ;  /* 0x0000000106067824 */ /* 0x000fc800078e0a05 */
[----:B------:R-:W-:-:S06]  /*0ae0*/  VIADD R21, R6, 0x7fe00000 ;  /* 0x7fe0000006157836 */ /* 0x000fcc0000000000 */
[----:B------:R-:W-:-:S10]  /*0af0*/  DMUL R4, R24, R20 ;  /* 0x0000001418047228 */ /* 0x000fd40000000000 */
[----:B------:R-:W-:-:S13]  /*0b00*/  FSETP.GTU.AND P0, PT, |R5|, 1.469367938527859385e-39, PT ;  /* 0x001000000500780b */ /* 0x000fda0003f0c200 */
[----:B------:R-:W-:Y:S05]  /*0b10*/  @P0 BRA `(.L_x_4) ;  /* 0x0000000000940947 */ /* 0x000fea0003800000 */
[----:B------:R-:W-:Y:S01]  /*0b20*/  DFMA R10, R24, -R10, R18 ;  /* 0x8000000a180a722b */ /* 0x000fe20000000012 */
[----:B------:R-:W-:-:S09]  /*0b30*/  IMAD.MOV.U32 R20, RZ, RZ, RZ ;  /* 0x000000ffff147224 */ /* 0x000fd200078e00ff */
[C---:B------:R-:W-:Y:S02]  /*0b40*/  FSETP.NEU.AND P0, PT, R11.reuse, RZ, PT ;  /* 0x000000ff0b00720b */ /* 0x040fe40003f0d000 */
[----:B------:R-:W-:-:S04]  /*0b50*/  LOP3.LUT R7, R11, 0x80000000, R9, 0x48, !PT ;  /* 0x800000000b077812 */ /* 0x000fc800078e4809 */
[----:B------:R-:W-:-:S07]  /*0b60*/  LOP3.LUT R21, R7, R21, RZ, 0xfc, !PT ;  /* 0x0000001507157212 */ /* 0x000fce00078efcff */
[----:B------:R-:W-:Y:S05]  /*0b70*/  @!P0 BRA `(.L_x_4) ;  /* 0x00000000007c8947 */ /* 0x000fea0003800000 */
[----:B------:R-:W-:Y:S01]  /*0b80*/  IMAD.MOV R9, RZ, RZ, -R6 ;  /* 0x000000ffff097224 */ /* 0x000fe200078e0a06 */
[----:B------:R-:W-:Y:S01]  /*0b90*/  DMUL.RP R20, R24, R20 ;  /* 0x0000001418147228 */ /* 0x000fe20000008000 */
[----:B------:R-:W-:-:S06]  /*0ba0*/  IMAD.MOV.U32 R8, RZ, RZ, RZ ;  /* 0x000000ffff087224 */ /* 0x000fcc00078e00ff */
[----:B------:R-:W-:-:S03]  /*0bb0*/  DFMA R8, R4, -R8, R24 ;  /* 0x800000080408722b */ /* 0x000fc60000000018 */
[----:B------:R-:W-:-:S03]  /*0bc0*/  LOP3.LUT R7, R21, R7, RZ, 0x3c, !PT ;  /* 0x0000000715077212 */ /* 0x000fc600078e3cff */
[----:B------:R-:W-:-:S04]  /*0bd0*/  IADD3 R8, PT, PT, -R6, -0x43300000, RZ ;  /* 0xbcd0000006087810 */ /* 0x000fc80007ffe1ff */
[----:B------:R-:W-:-:S04]  /*0be0*/  FSETP.NEU.AND P0, PT, |R9|, R8, PT ;  /* 0x000000080900720b */ /* 0x000fc80003f0d200 */
[----:B------:R-:W-:Y:S02]  /*0bf0*/  FSEL R4, R20, R4, !P0 ;  /* 0x0000000414047208 */ /* 0x000fe40004000000 */
[----:B------:R-:W-:Y:S01]  /*0c00*/  FSEL R5, R7, R5, !P0 ;  /* 0x0000000507057208 */ /* 0x000fe20004000000 */
[----:B------:R-:W-:Y:S06]  /*0c10*/  BRA `(.L_x_4) ;  /* 0x0000000000547947 */ /* 0x000fec0003800000 */
.L_x_3:
[----:B------:R-:W-:-:S14]  /*0c20*/  DSETP.NAN.AND P0, PT, R6, R6, PT ;  /* 0x000000060600722a */ /* 0x000fdc0003f08000 */
[----:B------:R-:W-:Y:S05]  /*0c30*/  @P0 BRA `(.L_x_5) ;  /* 0x0000000000440947 */ /* 0x000fea0003800000 */
[----:B------:R-:W-:-:S14]  /*0c40*/  DSETP.NAN.AND P0, PT, R8, R8, PT ;  /* 0x000000080800722a */ /* 0x000fdc0003f08000 */
[----:B------:R-:W-:Y:S05]  /*0c50*/  @P0 BRA `(.L_x_6) ;  /* 0x0000000000300947 */ /* 0x000fea0003800000 */
[----:B------:R-:W-:Y:S01]  /*0c60*/  ISETP.NE.AND P0, PT, R20, R27, PT ;  /* 0x0000001b1400720c */ /* 0x000fe20003f05270 */
[----:B------:R-:W-:Y:S02]  /*0c70*/  IMAD.MOV.U32 R4, RZ, RZ, 0x0 ;  /* 0x00000000ff047424 */ /* 0x000fe400078e00ff */
[----:B------:R-:W-:-:S10]  /*0c80*/  IMAD.MOV.U32 R5, RZ, RZ, -0x80000 ;  /* 0xfff80000ff057424 */ /* 0x000fd400078e00ff */
[----:B------:R-:W-:Y:S05]  /*0c90*/  @!P0 BRA `(.L_x_4) ;  /* 0x0000000000348947 */ /* 0x000fea0003800000 */
[----:B------:R-:W-:Y:S02]  /*0ca0*/  ISETP.NE.AND P0, PT, R20, 0x7ff00000, PT ;  /* 0x7ff000001400780c */ /* 0x000fe40003f05270 */
[----:B------:R-:W-:Y:S02]  /*0cb0*/  LOP3.LUT R5, R7, 0x80000000, R9, 0x48, !PT ;  /* 0x8000000007057812 */ /* 0x000fe400078e4809 */
[----:B------:R-:W-:-:S13]  /*0cc0*/  ISETP.EQ.OR P0, PT, R27, RZ, !P0 ;  /* 0x000000ff1b00720c */ /* 0x000fda0004702670 */
[----:B------:R-:W-:Y:S01]  /*0cd0*/  @P0 LOP3.LUT R6, R5, 0x7ff00000, RZ, 0xfc, !PT ;  /* 0x7ff0000005060812 */ /* 0x000fe200078efcff */
[----:B------:R-:W-:Y:S02]  /*0ce0*/  @!P0 IMAD.MOV.U32 R4, RZ, RZ, RZ ;  /* 0x000000ffff048224 */ /* 0x000fe400078e00ff */
[----:B------:R-:W-:Y:S02]  /*0cf0*/  @P0 IMAD.MOV.U32 R4, RZ, RZ, RZ ;  /* 0x000000ffff040224 */ /* 0x000fe400078e00ff */
[----:B------:R-:W-:Y:S01]  /*0d00*/  @P0 IMAD.MOV.U32 R5, RZ, RZ, R6 ;  /* 0x000000ffff050224 */ /* 0x000fe200078e0006 */
[----:B------:R-:W-:Y:S06]  /*0d10*/  BRA `(.L_x_4) ;  /* 0x0000000000147947 */ /* 0x000fec0003800000 */
.L_x_6:
[----:B------:R-:W-:Y:S01]  /*0d20*/  LOP3.LUT R5, R9, 0x80000, RZ, 0xfc, !PT ;  /* 0x0008000009057812 */ /* 0x000fe200078efcff */
[----:B------:R-:W-:Y:S01]  /*0d30*/  IMAD.MOV.U32 R4, RZ, RZ, R8 ;  /* 0x000000ffff047224 */ /* 0x000fe200078e0008 */
[----:B------:R-:W-:Y:S06]  /*0d40*/  BRA `(.L_x_4) ;  /* 0x0000000000087947 */ /* 0x000fec0003800000 */
.L_x_5:
[----:B------:R-:W-:Y:S01]  /*0d50*/  LOP3.LUT R5, R7, 0x80000, RZ, 0xfc, !PT ;  /* 0x0008000007057812 */ /* 0x000fe200078efcff */
[----:B------:R-:W-:-:S07]  /*0d60*/  IMAD.MOV.U32 R4, RZ, RZ, R6 ;  /* 0x000000ffff047224 */ /* 0x000fce00078e0006 */
.L_x_4:
[----:B------:R-:W-:Y:S05]  /*0d70*/  BSYNC.RECONVERGENT B1 ;  /* 0x0000000000017941 */ /* 0x000fea0003800200 */
.L_x_2:
[----:B------:R-:W-:Y:S02]  /*0d80*/  IMAD.MOV.U32 R6, RZ, RZ, R4 ;  /* 0x000000ffff067224 */ /* 0x000fe400078e0004 */
[----:B------:R-:W-:Y:S02]  /*0d90*/  IMAD.MOV.U32 R7, RZ, RZ, R5 ;  /* 0x000000ffff077224 */ /* 0x000fe400078e0005 */
[----:B------:R-:W-:Y:S02]  /*0da0*/  IMAD.MOV.U32 R4, RZ, RZ, R0 ;  /* 0x000000ffff047224 */ /* 0x000fe400078e0000 */
[----:B------:R-:W-:-:S04]  /*0db0*/  IMAD.MOV.U32 R5, RZ, RZ, 0x0 ;  /* 0x00000000ff057424 */ /* 0x000fc800078e00ff */
[----:B------:R-:W-:Y:S05]  /*0dc0*/  RET.REL.NODEC R4 `(_Z9v4_kernelPdS_S_diidddddddii) ;  /* 0xfffffff0048c7950 */ /* 0x000fea0003c3ffff */
.L_x_7:
[----:B------:R-:W-:-:S00]  /*0dd0*/  BRA `(.L_x_7) ;  /* 0xfffffffc00fc7947 */ /* 0x000fc0000383ffff */
[----:B------:R-:W-:-:S00]  /*0de0*/  NOP ;  /* 0x0000000000007918 */ /* 0x000fc00000000000 */
        /* <DEDUP_REMOVED lines=9> */
.L_x_33:


//--------------------- .text._Z9v3_kernelPdS_S_diiddddddd --------------------------
	.section	.text._Z9v3_kernelPdS_S_diiddddddd,"ax",@progbits
	.align	128
        .global         _Z9v3_kernelPdS_S_diiddddddd
        .type           _Z9v3_kernelPdS_S_diiddddddd,@function
        .size           _Z9v3_kernelPdS_S_diiddddddd,(.L_x_34 - _Z9v3_kernelPdS_S_diiddddddd)
        .other          _Z9v3_kernelPdS_S_diiddddddd,@"STO_CUDA_ENTRY STV_DEFAULT"
_Z9v3_kernelPdS_S_diiddddddd:
.text._Z9v3_kernelPdS_S_diiddddddd:
[----:B------:R-:W-:Y:S01]  /*0000*/  LDC R1, c[0x0][0x37c] ;  /* 0x0000df00ff017b82 */ /* 0x000fe20000000800 */
[----:B------:R-:W0:Y:S07]  /*0010*/  S2R R3, SR_TID.X ;  /* 0x0000000000037919 */ /* 0x000e2e0000002100 */
[----:B------:R-:W0:Y:S01]  /*0020*/  LDC R0, c[0x0][0x360] ;  /* 0x0000d800ff007b82 */ /* 0x000e220000000800 */
[----:B------:R-:W1:Y:S07]  /*0030*/  S2R R7, SR_TID.Y ;  /* 0x0000000000077919 */ /* 0x000e6e0000002200 */
[----:B------:R-:W0:Y:S08]  /*0040*/  S2UR UR4, SR_CTAID.X ;  /* 0x00000000000479c3 */ /* 0x000e300000002500 */
[----:B------:R-:W1:Y:S08]  /*0050*/  S2UR UR5, SR_CTAID.Y ;  /* 0x00000000000579c3 */ /* 0x000e700000002600 */
[----:B------:R-:W1:Y:S08]  /*0060*/  LDC R2, c[0x0][0x364] ;  /* 0x0000d900ff027b82 */ /* 0x000e700000000800 */
[----:B------:R-:W2:Y:S01]  /*0070*/  LDC.64 R4, c[0x0][0x3a0] ;  /* 0x0000e800ff047b82 */ /* 0x000ea20000000a00 */
[----:B0-----:R-:W-:-:S04]  /*0080*/  IMAD R0, R0, UR4, R3 ;  /* 0x0000000400007c24 */ /* 0x001fc8000f8e0203 */
[----:B------:R-:W-:Y:S02]  /*0090*/  VIADD R3, R0, 0x1 ;  /* 0x0000000100037836 */ /* 0x000fe40000000000 */
[----:B-1----:R-:W-:-:S05]  /*00a0*/  IMAD R2, R2, UR5, R7 ;  /* 0x0000000502027c24 */ /* 0x002fca000f8e0207 */
[----:B--2---:R-:W-:-:S04]  /*00b0*/  ISETP.GE.AND P0, PT, R2, R5, PT ;  /* 0x000000050200720c */ /* 0x004fc80003f06270 */
[----:B------:R-:W-:-:S13]  /*00c0*/  ISETP.GT.OR P0, PT, R3, R4, P0 ;  /* 0x000000040300720c */ /* 0x000fda0000704670 */
[----:B------:R-:W-:Y:S05]  /*00d0*/  @P0 EXIT ;  /* 0x000000000000094d */ /* 0x000fea0003800000 */
[----:B------:R-:W0:Y:S01]  /*00e0*/  LDC.64 R6, c[0x0][0x388] ;  /* 0x0000e200ff067b82 */ /* 0x000e220000000a00 */
[----:B------:R-:W1:Y:S01]  /*00f0*/  LDCU.64 UR4, c[0x0][0x358] ;  /* 0x00006b00ff0477ac */ /* 0x000e620008000a00 */
[----:B------:R-:W-:Y:S01]  /*0100*/  VIADD R9, R5, 0x2 ;  /* 0x0000000205097836 */ /* 0x000fe20000000000 */
[----:B------:R-:W2:Y:S03]  /*0110*/  LDCU.64 UR6, c[0x0][0x388] ;  /* 0x00007100ff0677ac */ /* 0x000ea60008000a00 */
[----:B------:R-:W-:Y:S01]  /*0120*/  IMAD R8, R2, R9, R9 ;  /* 0x0000000902087224 */ /* 0x000fe200078e0209 */
[----:B------:R-:W3:Y:S03]  /*0130*/  LDCU.128 UR8, c[0x0][0x3b0] ;  /* 0x00007600ff0877ac */ /* 0x000ee60008000c00 */
[----:B------:R-:W-:-:S04]  /*0140*/  IMAD.IADD R8, R3, 0x1, R8 ;  /* 0x0000000103087824 */ /* 0x000fc800078e0208 */
[----:B0-----:R-:W-:-:S05]  /*0150*/  IMAD.WIDE R6, R8, 0x8, R6 ;  /* 0x0000000808067825 */ /* 0x001fca00078e0206 */
[----:B-1----:R-:W4:Y:S04]  /*0160*/  LDG.E.64 R10, desc[UR4][R6.64+0x8] ;  /* 0x00000804060a7981 */ /* 0x002f28000c1e1b00 */
[----:B------:R-:W4:Y:S01]  /*0170*/  LDG.E.64 R12, desc[UR4][R6.64+-0x8] ;  /* 0xfffff804060c7981 */ /* 0x000f22000c1e1b00 */
[----:B------:R-:W-:Y:S02]  /*0180*/  SHF.R.S32.HI R9, RZ, 0x1f, R5 ;  /* 0x0000001fff097819 */ /* 0x000fe40000011405 */
[C---:B------:R-:W-:Y:S01]  /*0190*/  IADD3 R0, P0, PT, R8.reuse, -R5, RZ ;  /* 0x8000000508007210 */ /* 0x040fe20007f1e0ff */
[----:B------:R0:W5:Y:S01]  /*01a0*/  LDG.E.64 R2, desc[UR4][R6.64] ;  /* 0x0000000406027981 */ /* 0x000162000c1e1b00 */
[----:B------:R-:W-:Y:S02]  /*01b0*/  IMAD.WIDE R4, R5, 0x8, R6 ;  /* 0x0000000805047825 */ /* 0x000fe400078e0206 */
[----:B------:R-:W-:-:S02]  /*01c0*/  LEA.HI.X.SX32 R9, R8, ~R9, 0x1, P0 ;  /* 0x8000000908097211 */ /* 0x000fc400000f0eff */
[C---:B--2---:R-:W-:Y:S02]  /*01d0*/  LEA R14, P0, R0.reuse, UR6, 0x3 ;  /* 0x00000006000e7c11 */ /* 0x044fe4000f8018ff */
[----:B------:R-:W2:Y:S02]  /*01e0*/  LDG.E.64 R4, desc[UR4][R4.64+0x10] ;  /* 0x0000100404047981 */ /* 0x000ea4000c1e1b00 */
[----:B------:R-:W-:Y:S01]  /*01f0*/  LEA.HI.X R15, R0, UR7, R9, 0x3, P0 ;  /* 0x00000007000f7c11 */ /* 0x000fe200080f1c09 */
[----:B------:R-:W1:Y:S01]  /*0200*/  LDCU.64 UR6, c[0x0][0x398] ;  /* 0x00007300ff0677ac */ /* 0x000e620008000a00 */
[----:B0-----:R-:W0:Y:S04]  /*0210*/  LDC.64 R6, c[0x0][0x390] ;  /* 0x0000e400ff067b82 */ /* 0x001e280000000a00 */
[----:B------:R-:W3:Y:S01]  /*0220*/  LDG.E.64 R14, desc[UR4][R14.64+-0x10] ;  /* 0xfffff0040e0e7981 */ /* 0x000ee2000c1e1b00 */
[----:B----4-:R-:W-:-:S03]  /*0230*/  DADD R10, R10, R12 ;  /* 0x000000000a0a7229 */ /* 0x010fc6000000000c */
[----:B------:R-:W4:Y:S05]  /*0240*/  LDC.64 R12, c[0x0][0x380] ;  /* 0x0000e000ff0c7b82 */ /* 0x000f2a0000000a00 */
[----:B-----5:R-:W-:-:S08]  /*0250*/  DFMA R10, R2, -4, R10 ;  /* 0xc0100000020a782b */ /* 0x020fd0000000000a */
[----:B--2---:R-:W-:-:S08]  /*0260*/  DADD R10, R10, R4 ;  /* 0x000000000a0a7229 */ /* 0x004fd00000000004 */
[----:B---3--:R-:W-:-:S08]  /*0270*/  DADD R10, R10, R14 ;  /* 0x000000000a0a7229 */ /* 0x008fd0000000000e */
[----:B-1----:R-:W-:Y:S01]  /*0280*/  DFMA R2, R10, UR6, R2 ;  /* 0x000000060a027c2b */ /* 0x002fe20008000002 */
[----:B------:R-:W1:Y:S01]  /*0290*/  LDCU.64 UR6, c[0x0][0x3a8] ;  /* 0x00007500ff0677ac */ /* 0x000e620008000a00 */
[----:B----4-:R-:W-:-:S05]  /*02a0*/  IMAD.WIDE R10, R8, 0x8, R12 ;  /* 0x00000008080a7825 */ /* 0x010fca00078e020c */
[----:B------:R2:W-:Y:S01]  /*02b0*/  STG.E.64 desc[UR4][R10.64], R2 ;  /* 0x000000020a007986 */ /* 0x0005e2000c101b04 */
[----:B------:R-:W-:Y:S01]  /*02c0*/  BAR.SYNC.DEFER_BLOCKING 0x0 ;  /* 0x0000000000007b1d */ /* 0x000fe20000010000 */
[----:B0-----:R-:W-:-:S05]  /*02d0*/  IMAD.WIDE R8, R8, 0x8, R6 ;  /* 0x0000000808087825 */ /* 0x001fca00078e0206 */
[----:B------:R-:W1:Y:S04]  /*02e0*/  LDG.E.64 R4, desc[UR4][R10.64] ;  /* 0x000000040a047981 */ /* 0x000e68000c1e1b00 */
[----:B------:R-:W3:Y:S01]  /*02f0*/  LDG.E.64 R6, desc[UR4][R8.64] ;  /* 0x0000000408067981 */ /* 0x000ee2000c1e1b00 */
[----:B--2---:R-:W-:Y:S01]  /*0300*/  IMAD.MOV.U32 R2, RZ, RZ, 0x1 ;  /* 0x00000001ff027424 */ /* 0x004fe200078e00ff */
[----:B------:R-:W-:Y:S01]  /*0310*/  BSSY.RECONVERGENT B0, `(.L_x_8) ;  /* 0x000001e000007945 */ /* 0x000fe20003800200 */
[C---:B-1----:R-:W-:Y:S01]  /*0320*/  DMUL R12, R4.reuse, UR6 ;  /* 0x00000006040c7c28 */ /* 0x042fe20008000000 */
[----:B------:R-:W0:Y:S01]  /*0330*/  LDCU.64 UR6, c[0x0][0x3d0] ;  /* 0x00007a00ff0677ac */ /* 0x000e220008000a00 */
[C---:B------:R-:W-:Y:S02]  /*0340*/  DADD R14, R4.reuse, -UR10 ;  /* 0x8000000a040e7e29 */ /* 0x040fe40008000000 */
[----:B------:R-:W-:-:S06]  /*0350*/  DADD R16, R4, -1 ;  /* 0xbff0000004107429 */ /* 0x000fcc0000000000 */
[----:B------:R-:W-:-:S08]  /*0360*/  DMUL R12, R12, R14 ;  /* 0x0000000e0c0c7228 */ /* 0x000fd00000000000 */
[----:B------:R-:W-:-:S08]  /*0370*/  DMUL R12, R12, R16 ;  /* 0x000000100c0c7228 */ /* 0x000fd00000000000 */
[----:B---3--:R-:W-:-:S08]  /*0380*/  DFMA R12, R4, R6, R12 ;  /* 0x00000006040c722b */ /* 0x008fd0000000000c */
[----:B------:R-:W-:-:S07]  /*0390*/  DFMA R4, -R12, UR8, R4 ;  /* 0x000000080c047c2b */ /* 0x000fce0008000104 */
[----:B------:R1:W-:Y:S01]  /*03a0*/  STG.E.64 desc[UR4][R10.64], R4 ;  /* 0x000000040a007986 */ /* 0x0003e2000c101b04 */
[----:B0-----:R-:W-:Y:S01]  /*03b0*/  DADD R14, R4, UR6 ;  /* 0x00000006040e7e29 */ /* 0x001fe20008000000 */
[----:B------:R-:W0:Y:S05]  /*03c0*/  LDCU.64 UR6, c[0x0][0x3c8] ;  /* 0x00007900ff0677ac */ /* 0x000e2a0008000a00 */
[----:B------:R-:W2:Y:S02]  /*03d0*/  MUFU.RCP64H R3, R15 ;  /* 0x0000000f00037308 */ /* 0x000ea40000001800 */
[----:B--2---:R-:W-:-:S08]  /*03e0*/  DFMA R12, -R14, R2, 1 ;  /* 0x3ff000000e0c742b */ /* 0x004fd00000000102 */
        /* <DEDUP_REMOVED lines=11> */
[----:B-1----:R-:W-:Y:S05]  /*04a0*/  @P0 BRA P1, `(.L_x_9) ;  /* 0x0000000000100947 */ /* 0x002fea0000800000 */
[----:B------:R-:W-:-:S07]  /*04b0*/  MOV R0, 0x4d0 ;  /* 0x000004d000007802 */ /* 0x000fce0000000f00 */
[----:B------:R-:W-:Y:S05]  /*04c0*/  CALL.REL.NOINC `($__internal_1_$__cuda_sm20_div_rn_f64_full) ;  /* 0x0000000000407944 */ /* 0x000fea0003c00000 */
[----:B------:R-:W-:Y:S02]  /*04d0*/  IMAD.MOV.U32 R2, RZ, RZ, R18 ;  /* 0x000000ffff027224 */ /* 0x000fe400078e0012 */
[----:B------:R-:W-:-:S07]  /*04e0*/  IMAD.MOV.U32 R3, RZ, RZ, R19 ;  /* 0x000000ffff037224 */ /* 0x000fce00078e0013 */
.L_x_9:
[----:B------:R-:W-:Y:S05]  /*04f0*/  BSYNC.RECONVERGENT B0 ;  /* 0x0000000000007941 */ /* 0x000fea0003800200 */
.L_x_8:
[----:B------:R-:W0:Y:S01]  /*0500*/  LDCU.64 UR8, c[0x0][0x3d8] ;  /* 0x00007b00ff0877ac */ /* 0x000e220008000a00 */
[----:B------:R-:W1:Y:S01]  /*0510*/  LDCU.64 UR6, c[0x0][0x3c0] ;  /* 0x00007800ff0677ac */ /* 0x000e620008000a00 */
[----:B------:R-:W2:Y:S01]  /*0520*/  LDCU.64 UR12, c[0x0][0x3a8] ;  /* 0x00007500ff0c77ac */ /* 0x000ea20008000a00 */
[----:B------:R-:W3:Y:S01]  /*0530*/  LDCU.64 UR10, c[0x0][0x3b0] ;  /* 0x00007600ff0a77ac */ /* 0x000ee20008000a00 */
[----:B0-----:R-:W-:Y:S02]  /*0540*/  DADD R10, R4, -UR8 ;  /* 0x80000008040a7e29 */ /* 0x001fe40008000000 */
[----:B-1----:R-:W-:Y:S02]  /*0550*/  DADD R2, R2, UR6 ;  /* 0x0000000602027e29 */ /* 0x002fe40008000000 */
[----:B--2---:R-:W-:-:S04]  /*0560*/  DMUL R4, R4, UR12 ;  /* 0x0000000c04047c28 */ /* 0x004fc80008000000 */
[----:B------:R-:W-:Y:S02]  /*0570*/  DADD R10, R10, -1 ;  /* 0xbff000000a0a7429 */ /* 0x000fe40000000000 */
[----:B---3--:R-:W-:-:S06]  /*0580*/  DMUL R2, R2, UR10 ;  /* 0x0000000a02027c28 */ /* 0x008fcc0008000000 */
[----:B------:R-:W-:-:S08]  /*0590*/  DFMA R4, -R4, R10, -R6 ;  /* 0x0000000a0404722b */ /* 0x000fd00000000906 */
[----:B------:R-:W-:-:S07]  /*05a0*/  DFMA R2, R2, R4, R6 ;  /* 0x000000040202722b */ /* 0x000fce0000000006 */
[----:B------:R-:W-:Y:S01]  /*05b0*/  STG.E.64 desc[UR4][R8.64], R2 ;  /* 0x0000000208007986 */ /* 0x000fe2000c101b04 */
[----:B------:R-:W-:Y:S05]  /*05c0*/  EXIT ;  /* 0x000000000000794d */ /* 0x000fea0003800000 */
        .weak           $__internal_1_$__cuda_sm20_div_rn_f64_full
        .type           $__internal_1_$__cuda_sm20_div_rn_f64_full,@function
        .size           $__internal_1_$__cuda_sm20_div_rn_f64_full,(.L_x_34 - $__internal_1_$__cuda_sm20_div_rn_f64_full)
$__internal_1_$__cuda_sm20_div_rn_f64_full:
[C---:B------:R-:W-:Y:S01]  /*05d0*/  FSETP.GEU.AND P0, PT, |R15|.reuse, 1.469367938527859385e-39, PT ;  /* 0x001000000f00780b */ /* 0x040fe20003f0e200 */
[--C-:B------:R-:W-:Y:S01]  /*05e0*/  IMAD.MOV.U32 R10, RZ, RZ, R14.reuse ;  /* 0x000000ffff0a7224 */ /* 0x100fe200078e000e */
[----:B------:R-:W-:Y:S01]  /*05f0*/  LOP3.LUT R2, R15, 0x800fffff, RZ, 0xc0, !PT ;  /* 0x800fffff0f027812 */ /* 0x000fe200078ec0ff */
[----:B------:R-:W-:Y:S01]  /*0600*/  IMAD.MOV.U32 R11, RZ, RZ, R15 ;  /* 0x000000ffff0b7224 */ /* 0x000fe200078e000f */
[C---:B------:R-:W-:Y:S01]  /*0610*/  FSETP.GEU.AND P2, PT, |R13|.reuse, 1.469367938527859385e-39, PT ;  /* 0x001000000d00780b */ /* 0x040fe20003f4e200 */
[----:B------:R-:W-:Y:S01]  /*0620*/  IMAD.MOV.U32 R16, RZ, RZ, 0x1 ;  /* 0x00000001ff107424 */ /* 0x000fe200078e00ff */
[----:B------:R-:W-:Y:S01]  /*0630*/  LOP3.LUT R3, R2, 0x3ff00000, RZ, 0xfc, !PT ;  /* 0x3ff0000002037812 */ /* 0x000fe200078efcff */
[----:B------:R-:W-:Y:S01]  /*0640*/  IMAD.MOV.U32 R2, RZ, RZ, R14 ;  /* 0x000000ffff027224 */ /* 0x000fe200078e000e */
[----:B------:R-:W-:Y:S01]  /*0650*/  LOP3.LUT R20, R13, 0x7ff00000, RZ, 0xc0, !PT ;  /* 0x7ff000000d147812 */ /* 0x000fe200078ec0ff */
[----:B------:R-:W-:Y:S01]  /*0660*/  IMAD.MOV.U32 R14, RZ, RZ, R12 ;  /* 0x000000ffff0e7224 */ /* 0x000fe200078e000c */
[----:B------:R-:W-:Y:S01]  /*0670*/  LOP3.LUT R23, R15, 0x7ff00000, RZ, 0xc0, !PT ;  /* 0x7ff000000f177812 */ /* 0x000fe200078ec0ff */
[----:B------:R-:W-:Y:S02]  /*0680*/  BSSY.RECONVERGENT B1, `(.L_x_10) ;  /* 0x000004e000017945 */ /* 0x000fe40003800200 */
[----:B------:R-:W-:Y:S01]  /*0690*/  @!P0 DMUL R2, R10, 8.98846567431157953865e+307 ;  /* 0x7fe000000a028828 */ /* 0x000fe20000000000 */
[----:B------:R-:W-:Y:S01]  /*06a0*/  ISETP.GE.U32.AND P1, PT, R20, R23, PT ;  /* 0x000000171400720c */ /* 0x000fe20003f26070 */
[----:B------:R-:W-:-:S02]  /*06b0*/  IMAD.MOV.U32 R22, RZ, RZ, R20 ;  /* 0x000000ffff167224 */ /* 0x000fc400078e0014 */
[----:B------:R-:W-:Y:S02]  /*06c0*/  @!P2 LOP3.LUT R21, R11, 0x7ff00000, RZ, 0xc0, !PT ;  /* 0x7ff000000b15a812 */ /* 0x000fe400078ec0ff */
[----:B------:R-:W0:Y:S02]  /*06d0*/  MUFU.RCP64H R17, R3 ;  /* 0x0000000300117308 */ /* 0x000e240000001800 */
[----:B------:R-:W-:Y:S01]  /*06e0*/  @!P2 ISETP.GE.U32.AND P3, PT, R20, R21, PT ;  /* 0x000000151400a20c */ /* 0x000fe20003f66070 */
[----:B------:R-:W-:Y:S01]  /*06f0*/  IMAD.MOV.U32 R21, RZ, RZ, 0x1ca00000 ;  /* 0x1ca00000ff157424 */ /* 0x000fe200078e00ff */
[----:B------:R-:W-:-:S04]  /*0700*/  @!P0 LOP3.LUT R23, R3, 0x7ff00000, RZ, 0xc0, !PT ;  /* 0x7ff0000003178812 */ /* 0x000fc800078ec0ff */
[----:B------:R-:W-:-:S04]  /*0710*/  SEL R15, R21, 0x63400000, !P1 ;  /* 0x63400000150f7807 */ /* 0x000fc80004800000 */
[----:B------:R-:W-:Y:S01]  /*0720*/  LOP3.LUT R15, R15, 0x800fffff, R13, 0xf8, !PT ;  /* 0x800fffff0f0f7812 */ /* 0x000fe200078ef80d */
[----:B0-----:R-:W-:-:S08]  /*0730*/  DFMA R18, R16, -R2, 1 ;  /* 0x3ff000001012742b */ /* 0x001fd00000000802 */
[----:B------:R-:W-:-:S08]  /*0740*/  DFMA R18, R18, R18, R18 ;  /* 0x000000121212722b */ /* 0x000fd00000000012 */
[----:B------:R-:W-:Y:S01]  /*0750*/  DFMA R16, R16, R18, R16 ;  /* 0x000000121010722b */ /* 0x000fe20000000010 */
[----:B------:R-:W-:-:S04]  /*0760*/  @!P2 SEL R19, R21, 0x63400000, !P3 ;  /* 0x634000001513a807 */ /* 0x000fc80005800000 */
[----:B------:R-:W-:-:S03]  /*0770*/  @!P2 LOP3.LUT R24, R19, 0x80000000, R13, 0xf8, !PT ;  /* 0x800000001318a812 */ /* 0x000fc600078ef80d */
[----:B------:R-:W-:Y:S01]  /*0780*/  DFMA R18, R16, -R2, 1 ;  /* 0x3ff000001012742b */ /* 0x000fe20000000802 */
[----:B------:R-:W-:Y:S01]  /*0790*/  @!P2 LOP3.LUT R25, R24, 0x100000, RZ, 0xfc, !PT ;  /* 0x001000001819a812 */ /* 0x000fe200078efcff */
[----:B------:R-:W-:-:S06]  /*07a0*/  @!P2 IMAD.MOV.U32 R24, RZ, RZ, RZ ;  /* 0x000000ffff18a224 */ /* 0x000fcc00078e00ff */
[----:B------:R-:W-:Y:S02]  /*07b0*/  DFMA R16, R16, R18, R16 ;  /* 0x000000121010722b */ /* 0x000fe40000000010 */
[----:B------:R-:W-:-:S08]  /*07c0*/  @!P2 DFMA R14, R14, 2, -R24 ;  /* 0x400000000e0ea82b */ /* 0x000fd00000000818 */
[----:B------:R-:W-:Y:S02]  /*07d0*/  DMUL R18, R16, R14 ;  /* 0x0000000e10127228 */ /* 0x000fe40000000000 */
[----:B------:R-:W-:-:S05]  /*07e0*/  @!P2 LOP3.LUT R22, R15, 0x7ff00000, RZ, 0xc0, !PT ;  /* 0x7ff000000f16a812 */ /* 0x000fca00078ec0ff */
[----:B------:R-:W-:Y:S01]  /*07f0*/  VIADD R26, R22, 0xffffffff ;  /* 0xffffffff161a7836 */ /* 0x000fe20000000000 */
[----:B------:R-:W-:-:S04]  /*0800*/  DFMA R24, R18, -R2, R14 ;  /* 0x800000021218722b */ /* 0x000fc8000000000e */
[----:B------:R-:W-:Y:S01]  /*0810*/  ISETP.GT.U32.AND P0, PT, R26, 0x7feffffe, PT ;  /* 0x7feffffe1a00780c */ /* 0x000fe20003f04070 */
[----:B------:R-:W-:-:S03]  /*0820*/  VIADD R26, R23, 0xffffffff ;  /* 0xffffffff171a7836 */ /* 0x000fc60000000000 */
[----:B------:R-:W-:Y:S02]  /*0830*/  DFMA R16, R16, R24, R18 ;  /* 0x000000181010722b */ /* 0x000fe40000000012 */
[----:B------:R-:W-:-:S13]  /*0840*/  ISETP.GT.U32.OR P0, PT, R26, 0x7feffffe, P0 ;  /* 0x7feffffe1a00780c */ /* 0x000fda0000704470 */
[----:B------:R-:W-:Y:S05]  /*0850*/  @P0 BRA `(.L_x_11) ;  /* 0x00000000006c0947 */ /* 0x000fea0003800000 */
[----:B------:R-:W-:-:S04]  /*0860*/  LOP3.LUT R13, R11, 0x7ff00000, RZ, 0xc0, !PT ;  /* 0x7ff000000b0d7812 */ /* 0x000fc800078ec0ff */
[CC--:B------:R-:W-:Y:S02]  /*0870*/  VIADDMNMX R12, R20.reuse, -R13.reuse, 0xb9600000, !PT ;  /* 0xb9600000140c7446 */ /* 0x0c0fe4000780090d */
[----:B------:R-:W-:Y:S01]  /*0880*/  ISETP.GE.U32.AND P0, PT, R20, R13, PT ;  /* 0x0000000d1400720c */ /* 0x000fe20003f06070 */
[----:B------:R-:W-:Y:S01]  /*0890*/  IMAD.MOV.U32 R20, RZ, RZ, RZ ;  /* 0x000000ffff147224 */ /* 0x000fe200078e00ff */
        /* <DEDUP_REMOVED lines=13> */
[----:B------:R-:W-:Y:S02]  /*0970*/  IMAD.MOV R3, RZ, RZ, -R12 ;  /* 0x000000ffff037224 */ /* 0x000fe400078e0a0c */
[----:B------:R-:W-:-:S06]  /*0980*/  IMAD.MOV.U32 R2, RZ, RZ, RZ ;  /* 0x000000ffff027224 */ /* 0x000fcc00078e00ff */
[----:B------:R-:W-:Y:S02]  /*0990*/  DFMA R2, R18, -R2, R16 ;  /* 0x800000021202722b */ /* 0x000fe40000000010 */
[----:B------:R-:W-:-:S04]  /*09a0*/  DMUL.RP R16, R16, R20 ;  /* 0x0000001410107228 */ /* 0x000fc80000008000 */
[----:B------:R-:W-:-:S04]  /*09b0*/  IADD3 R2, PT, PT, -R12, -0x43300000, RZ ;  /* 0xbcd000000c027810 */ /* 0x000fc80007ffe1ff */
[----:B------:R-:W-:Y:S02]  /*09c0*/  FSETP.NEU.AND P0, PT, |R3|, R2, PT ;  /* 0x000000020300720b */ /* 0x000fe40003f0d200 */
[----:B------:R-:W-:Y:S02]  /*09d0*/  LOP3.LUT R11, R17, R11, RZ, 0x3c, !PT ;  /* 0x0000000b110b7212 */ /* 0x000fe400078e3cff */
[----:B------:R-:W-:Y:S02]  /*09e0*/  FSEL R18, R16, R18, !P0 ;  /* 0x0000001210127208 */ /* 0x000fe40004000000 */
[----:B------:R-:W-:Y:S01]  /*09f0*/  FSEL R19, R11, R19, !P0 ;  /* 0x000000130b137208 */ /* 0x000fe20004000000 */
[----:B------:R-:W-:Y:S06]  /*0a00*/  BRA `(.L_x_12) ;  /* 0x0000000000547947 */ /* 0x000fec0003800000 */
.L_x_11:
        /* <DEDUP_REMOVED lines=16> */
.L_x_14:
[----:B------:R-:W-:Y:S01]  /*0b10*/  LOP3.LUT R19, R11, 0x80000, RZ, 0xfc, !PT ;  /* 0x000800000b137812 */ /* 0x000fe200078efcff */
[----:B------:R-:W-:Y:S01]  /*0b20*/  IMAD.MOV.U32 R18, RZ, RZ, R10 ;  /* 0x000000ffff127224 */ /* 0x000fe200078e000a */
[----:B------:R-:W-:Y:S06]  /*0b30*/  BRA `(.L_x_12) ;  /* 0x0000000000087947 */ /* 0x000fec0003800000 */
.L_x_13:
[----:B------:R-:W-:Y:S01]  /*0b40*/  LOP3.LUT R19, R13, 0x80000, RZ, 0xfc, !PT ;  /* 0x000800000d137812 */ /* 0x000fe200078efcff */
[----:B------:R-:W-:-:S07]  /*0b50*/  IMAD.MOV.U32 R18, RZ, RZ, R12 ;  /* 0x000000ffff127224 */ /* 0x000fce00078e000c */
.L_x_12:
[----:B------:R-:W-:Y:S05]  /*0b60*/  BSYNC.RECONVERGENT B1 ;  /* 0x0000000000017941 */ /* 0x000fea0003800200 */
.L_x_10:
[----:B------:R-:W-:Y:S02]  /*0b70*/  IMAD.MOV.U32 R2, RZ, RZ, R0 ;  /* 0x000000ffff027224 */ /* 0x000fe400078e0000 */
[----:B------:R-:W-:-:S04]  /*0b80*/  IMAD.MOV.U32 R3, RZ, RZ, 0x0 ;  /* 0x00000000ff037424 */ /* 0x000fc800078e00ff */
[----:B------:R-:W-:Y:S05]  /*0b90*/  RET.REL.NODEC R2 `(_Z9v3_kernelPdS_S_diiddddddd) ;  /* 0xfffffff402187950 */ /* 0x000fea0003c3ffff */
.L_x_15:
        /* <DEDUP_REMOVED lines=14> */
.L_x_34:


//--------------------- .text._Z9v2_kernelPdS_S_diiddddddd --------------------------
	.section	.text._Z9v2_kernelPdS_S_diiddddddd,"ax",@progbits
	.align	128
        .global         _Z9v2_kernelPdS_S_diiddddddd
        .type           _Z9v2_kernelPdS_S_diiddddddd,@function
        .size           _Z9v2_kernelPdS_S_diiddddddd,(.L_x_35 - _Z9v2_kernelPdS_S_diiddddddd)
        .other          _Z9v2_kernelPdS_S_diiddddddd,@"STO_CUDA_ENTRY STV_DEFAULT"
_Z9v2_kernelPdS_S_diiddddddd:
.text._Z9v2_kernelPdS_S_diiddddddd:
        /* <DEDUP_REMOVED lines=26> */
[----:B------:R-:W5:Y:S01]  /*01a0*/  LDG.E.64 R2, desc[UR4][R6.64] ;  /* 0x0000000406027981 */ /* 0x000f62000c1e1b00 */
[----:B------:R-:W-:Y:S02]  /*01b0*/  IMAD.WIDE R4, R5, 0x8, R6 ;  /* 0x0000000805047825 */ /* 0x000fe400078e0206 */
[----:B------:R-:W-:-:S02]  /*01c0*/  LEA.HI.X.SX32 R9, R8, ~R9, 0x1, P0 ;  /* 0x8000000908097211 */ /* 0x000fc400000f0eff */
[C---:B--2---:R-:W-:Y:S02]  /*01d0*/  LEA R14, P0, R0.reuse, UR6, 0x3 ;  /* 0x00000006000e7c11 */ /* 0x044fe4000f8018ff */
[----:B------:R-:W2:Y:S02]  /*01e0*/  LDG.E.64 R4, desc[UR4][R4.64+0x10] ;  /* 0x0000100404047981 */ /* 0x000ea4000c1e1b00 */
[----:B------:R-:W-:Y:S01]  /*01f0*/  LEA.HI.X R15, R0, UR7, R9, 0x3, P0 ;  /* 0x00000007000f7c11 */ /* 0x000fe200080f1c09 */
[----:B------:R-:W0:Y:S05]  /*0200*/  LDCU.64 UR6, c[0x0][0x398] ;  /* 0x00007300ff0677ac */ /* 0x000e2a0008000a00 */
[----:B------:R-:W3:Y:S01]  /*0210*/  LDG.E.64 R14, desc[UR4][R14.64+-0x10] ;  /* 0xfffff0040e0e7981 */ /* 0x000ee2000c1e1b00 */
[----:B----4-:R-:W-:Y:S01]  /*0220*/  DADD R10, R10, R12 ;  /* 0x000000000a0a7229 */ /* 0x010fe2000000000c */
[----:B------:R-:W1:Y:S07]  /*0230*/  LDC.64 R12, c[0x0][0x380] ;  /* 0x0000e000ff0c7b82 */ /* 0x000e6e0000000a00 */
[----:B-----5:R-:W-:-:S08]  /*0240*/  DFMA R10, R2, -4, R10 ;  /* 0xc0100000020a782b */ /* 0x020fd0000000000a */
[----:B--2---:R-:W-:Y:S01]  /*0250*/  DADD R10, R10, R4 ;  /* 0x000000000a0a7229 */ /* 0x004fe20000000004 */
[----:B------:R-:W2:Y:S07]  /*0260*/  LDC.64 R4, c[0x0][0x390] ;  /* 0x0000e400ff047b82 */ /* 0x000eae0000000a00 */
[----:B---3--:R-:W-:-:S08]  /*0270*/  DADD R10, R10, R14 ;  /* 0x000000000a0a7229 */ /* 0x008fd0000000000e */
[----:B0-----:R-:W-:Y:S01]  /*0280*/  DFMA R10, R10, UR6, R2 ;  /* 0x000000060a0a7c2b */ /* 0x001fe20008000002 */
[----:B------:R-:W0:Y:S01]  /*0290*/  LDCU.64 UR6, c[0x0][0x3a8] ;  /* 0x00007500ff0677ac */ /* 0x000e220008000a00 */
[----:B-1----:R-:W-:-:S05]  /*02a0*/  IMAD.WIDE R2, R8, 0x8, R12 ;  /* 0x0000000808027825 */ /* 0x002fca00078e020c */
[----:B------:R1:W-:Y:S01]  /*02b0*/  STG.E.64 desc[UR4][R2.64], R10 ;  /* 0x0000000a02007986 */ /* 0x0003e2000c101b04 */
[----:B------:R-:W-:Y:S01]  /*02c0*/  BAR.SYNC.DEFER_BLOCKING 0x0 ;  /* 0x0000000000007b1d */ /* 0x000fe20000010000 */
[----:B--2---:R-:W-:-:S05]  /*02d0*/  IMAD.WIDE R8, R8, 0x8, R4 ;  /* 0x0000000808087825 */ /* 0x004fca00078e0204 */
[----:B------:R-:W0:Y:S04]  /*02e0*/  LDG.E.64 R6, desc[UR4][R2.64] ;  /* 0x0000000402067981 */ /* 0x000e28000c1e1b00 */
[----:B------:R-:W2:Y:S01]  /*02f0*/  LDG.E.64 R16, desc[UR4][R8.64] ;  /* 0x0000000408107981 */ /* 0x000ea2000c1e1b00 */
[C---:B0-----:R-:W-:Y:S01]  /*0300*/  DMUL R4, R6.reuse, UR6 ;  /* 0x0000000606047c28 */ /* 0x041fe20008000000 */
[----:B------:R-:W1:Y:S01]  /*0310*/  LDCU.64 UR6, c[0x0][0x3d0] ;  /* 0x00007a00ff0677ac */ /* 0x000e620008000a00 */
[C---:B------:R-:W-:Y:S02]  /*0320*/  DADD R12, R6.reuse, -UR10 ;  /* 0x8000000a060c7e29 */ /* 0x040fe40008000000 */
[----:B------:R-:W-:-:S06]  /*0330*/  DADD R14, R6, -1 ;  /* 0xbff00000060e7429 */ /* 0x000fcc0000000000 */
[----:B------:R-:W-:-:S08]  /*0340*/  DMUL R4, R4, R12 ;  /* 0x0000000c04047228 */ /* 0x000fd00000000000 */
[----:B------:R-:W-:-:S08]  /*0350*/  DMUL R4, R4, R14 ;  /* 0x0000000e04047228 */ /* 0x000fd00000000000 */
[----:B--2---:R-:W-:-:S08]  /*0360*/  DFMA R4, R6, R16, R4 ;  /* 0x000000100604722b */ /* 0x004fd00000000004 */
[----:B------:R-:W-:-:S07]  /*0370*/  DFMA R6, -R4, UR8, R6 ;  /* 0x0000000804067c2b */ /* 0x000fce0008000106 */
[----:B------:R0:W-:Y:S04]  /*0380*/  STG.E.64 desc[UR4][R2.64], R6 ;  /* 0x0000000602007986 */ /* 0x0001e8000c101b04 */
[----:B------:R-:W2:Y:S01]  /*0390*/  LDG.E.64 R4, desc[UR4][R8.64] ;  /* 0x0000000408047981 */ /* 0x000ea2000c1e1b00 */
[----:B-1----:R-:W-:Y:S01]  /*03a0*/  DADD R10, R6, UR6 ;  /* 0x00000006060a7e29 */ /* 0x002fe20008000000 */
[----:B------:R-:W-:Y:S01]  /*03b0*/  IMAD.MOV.U32 R12, RZ, RZ, 0x1 ;  /* 0x00000001ff0c7424 */ /* 0x000fe200078e00ff */
[----:B------:R-:W2:Y:S01]  /*03c0*/  LDCU.64 UR6, c[0x0][0x3c8] ;  /* 0x00007900ff0677ac */ /* 0x000ea20008000a00 */
[----:B------:R-:W-:Y:S03]  /*03d0*/  BSSY.RECONVERGENT B0, `(.L_x_16) ;  /* 0x0000013000007945 */ /* 0x000fe60003800200 */
[----:B------:R-:W1:Y:S02]  /*03e0*/  MUFU.RCP64H R13, R11 ;  /* 0x0000000b000d7308 */ /* 0x000e640000001800 */
[----:B-1----:R-:W-:-:S08]  /*03f0*/  DFMA R14, -R10, R12, 1 ;  /* 0x3ff000000a0e742b */ /* 0x002fd0000000010c */
[----:B------:R-:W-:-:S08]  /*0400*/  DFMA R14, R14, R14, R14 ;  /* 0x0000000e0e0e722b */ /* 0x000fd0000000000e */
[----:B------:R-:W-:-:S08]  /*0410*/  DFMA R14, R12, R14, R12 ;  /* 0x0000000e0c0e722b */ /* 0x000fd0000000000c */
[----:B------:R-:W-:-:S08]  /*0420*/  DFMA R16, -R10, R14, 1 ;  /* 0x3ff000000a10742b */ /* 0x000fd0000000010e */
[----:B------:R-:W-:Y:S02]  /*0430*/  DFMA R16, R14, R16, R14 ;  /* 0x000000100e10722b */ /* 0x000fe4000000000e */
[----:B--2---:R-:W-:-:S08]  /*0440*/  DMUL R12, R4, UR6 ;  /* 0x00000006040c7c28 */ /* 0x004fd00008000000 */
[----:B0-----:R-:W-:Y:S02]  /*0450*/  DMUL R2, R12, R16 ;  /* 0x000000100c027228 */ /* 0x001fe40000000000 */
[----:B------:R-:W-:-:S06]  /*0460*/  FSETP.GEU.AND P1, PT, |R13|, 6.5827683646048100446e-37, PT ;  /* 0x036000000d00780b */ /* 0x000fcc0003f2e200 */
[----:B------:R-:W-:-:S08]  /*0470*/  DFMA R14, -R10, R2, R12 ;  /* 0x000000020a0e722b */ /* 0x000fd0000000010c */
[----:B------:R-:W-:-:S10]  /*0480*/  DFMA R2, R16, R14, R2 ;  /* 0x0000000e1002722b */ /* 0x000fd40000000002 */
[----:B------:R-:W-:-:S05]  /*0490*/  FFMA R0, RZ, R11, R3 ;  /* 0x0000000bff007223 */ /* 0x000fca0000000003 */
[----:B------:R-:W-:-:S13]  /*04a0*/  FSETP.GT.AND P0, PT, |R0|, 1.469367938527859385e-39, PT ;  /* 0x001000000000780b */ /* 0x000fda0003f04200 */
[----:B------:R-:W-:Y:S05]  /*04b0*/  @P0 BRA P1, `(.L_x_17) ;  /* 0x0000000000100947 */ /* 0x000fea0000800000 */
[----:B------:R-:W-:-:S07]  /*04c0*/  MOV R0, 0x4e0 ;  /* 0x000004e000007802 */ /* 0x000fce0000000f00 */
[----:B------:R-:W-:Y:S05]  /*04d0*/  CALL.REL.NOINC `($__internal_2_$__cuda_sm20_div_rn_f64_full) ;  /* 0x0000000000407944 */ /* 0x000fea0003c00000 */
[----:B------:R-:W-:Y:S02]  /*04e0*/  IMAD.MOV.U32 R2, RZ, RZ, R18 ;  /* 0x000000ffff027224 */ /* 0x000fe400078e0012 */
[----:B------:R-:W-:-:S07]  /*04f0*/  IMAD.MOV.U32 R3, RZ, RZ, R19 ;  /* 0x000000ffff037224 */ /* 0x000fce00078e0013 */
.L_x_17:
[----:B------:R-:W-:Y:S05]  /*0500*/  BSYNC.RECONVERGENT B0 ;  /* 0x0000000000007941 */ /* 0x000fea0003800200 */
.L_x_16:
        /* <DEDUP_REMOVED lines=13> */
        .weak           $__internal_2_$__cuda_sm20_div_rn_f64_full
        .type           $__internal_2_$__cuda_sm20_div_rn_f64_full,@function
        .size           $__internal_2_$__cuda_sm20_div_rn_f64_full,(.L_x_35 - $__internal_2_$__cuda_sm20_div_rn_f64_full)
$__internal_2_$__cuda_sm20_div_rn_f64_full:
[C---:B------:R-:W-:Y:S01]  /*05e0*/  FSETP.GEU.AND P0, PT, |R11|.reuse, 1.469367938527859385e-39, PT ;  /* 0x001000000b00780b */ /* 0x040fe20003f0e200 */
[----:B------:R-:W-:Y:S01]  /*05f0*/  IMAD.MOV.U32 R14, RZ, RZ, 0x1 ;  /* 0x00000001ff0e7424 */ /* 0x000fe200078e00ff */
[----:B------:R-:W-:Y:S01]  /*0600*/  LOP3.LUT R2, R11, 0x800fffff, RZ, 0xc0, !PT ;  /* 0x800fffff0b027812 */ /* 0x000fe200078ec0ff */
[----:B------:R-:W-:Y:S01]  /*0610*/  IMAD.MOV.U32 R21, RZ, RZ, 0x1ca00000 ;  /* 0x1ca00000ff157424 */ /* 0x000fe200078e00ff */
[C---:B------:R-:W-:Y:S01]  /*0620*/  FSETP.GEU.AND P2, PT, |R13|.reuse, 1.469367938527859385e-39, PT ;  /* 0x001000000d00780b */ /* 0x040fe20003f4e200 */
[----:B------:R-:W-:Y:S01]  /*0630*/  BSSY.RECONVERGENT B1, `(.L_x_18) ;  /* 0x0000052000017945 */ /* 0x000fe20003800200 */
[----:B------:R-:W-:Y:S01]  /*0640*/  LOP3.LUT R3, R2, 0x3ff00000, RZ, 0xfc, !PT ;  /* 0x3ff0000002037812 */ /* 0x000fe200078efcff */
[----:B------:R-:W-:Y:S01]  /*0650*/  IMAD.MOV.U32 R2, RZ, RZ, R10 ;  /* 0x000000ffff027224 */ /* 0x000fe200078e000a */
[----:B------:R-:W-:Y:S02]  /*0660*/  LOP3.LUT R20, R13, 0x7ff00000, RZ, 0xc0, !PT ;  /* 0x7ff000000d147812 */ /* 0x000fe400078ec0ff */
[----:B------:R-:W-:-:S03]  /*0670*/  LOP3.LUT R23, R11, 0x7ff00000, RZ, 0xc0, !PT ;  /* 0x7ff000000b177812 */ /* 0x000fc600078ec0ff */
[----:B------:R-:W-:Y:S01]  /*0680*/  @!P0 DMUL R2, R10, 8.98846567431157953865e+307 ;  /* 0x7fe000000a028828 */ /* 0x000fe20000000000 */
[C---:B------:R-:W-:Y:S01]  /*0690*/  ISETP.GE.U32.AND P1, PT, R20.reuse, R23, PT ;  /* 0x000000171400720c */ /* 0x040fe20003f26070 */
[----:B------:R-:W-:Y:S02]  /*06a0*/  IMAD.MOV.U32 R22, RZ, RZ, R20 ;  /* 0x000000ffff167224 */ /* 0x000fe400078e0014 */
[----:B------:R-:W-:Y:S02]  /*06b0*/  @!P2 LOP3.LUT R19, R11, 0x7ff00000, RZ, 0xc0, !PT ;  /* 0x7ff000000b13a812 */ /* 0x000fe400078ec0ff */
[----:B------:R-:W0:Y:S02]  /*06c0*/  MUFU.RCP64H R15, R3 ;  /* 0x00000003000f7308 */ /* 0x000e240000001800 */
[----:B------:R-:W-:Y:S02]  /*06d0*/  @!P2 ISETP.GE.U32.AND P3, PT, R20, R19, PT ;  /* 0x000000131400a20c */ /* 0x000fe40003f66070 */
[----:B------:R-:W-:-:S02]  /*06e0*/  @!P0 LOP3.LUT R23, R3, 0x7ff00000, RZ, 0xc0, !PT ;  /* 0x7ff0000003178812 */ /* 0x000fc400078ec0ff */
[----:B------:R-:W-:-:S04]  /*06f0*/  @!P2 SEL R19, R21, 0x63400000, !P3 ;  /* 0x634000001513a807 */ /* 0x000fc80005800000 */
[----:B------:R-:W-:-:S04]  /*0700*/  @!P2 LOP3.LUT R24, R19, 0x80000000, R13, 0xf8, !PT ;  /* 0x800000001318a812 */ /* 0x000fc800078ef80d */
[----:B------:R-:W-:Y:S01]  /*0710*/  @!P2 LOP3.LUT R25, R24, 0x100000, RZ, 0xfc, !PT ;  /* 0x001000001819a812 */ /* 0x000fe200078efcff */
[----:B------:R-:W-:Y:S01]  /*0720*/  @!P2 IMAD.MOV.U32 R24, RZ, RZ, RZ ;  /* 0x000000ffff18a224 */ /* 0x000fe200078e00ff */
[----:B0-----:R-:W-:-:S08]  /*0730*/  DFMA R16, R14, -R2, 1 ;  /* 0x3ff000000e10742b */ /* 0x001fd00000000802 */
[----:B------:R-:W-:-:S08]  /*0740*/  DFMA R16, R16, R16, R16 ;  /* 0x000000101010722b */ /* 0x000fd00000000010 */
[----:B------:R-:W-:Y:S01]  /*0750*/  DFMA R16, R14, R16, R14 ;  /* 0x000000100e10722b */ /* 0x000fe2000000000e */
[----:B------:R-:W-:Y:S01]  /*0760*/  SEL R15, R21, 0x63400000, !P1 ;  /* 0x63400000150f7807 */ /* 0x000fe20004800000 */
[----:B------:R-:W-:-:S03]  /*0770*/  IMAD.MOV.U32 R14, RZ, RZ, R12 ;  /* 0x000000ffff0e7224 */ /* 0x000fc600078e000c */
[----:B------:R-:W-:-:S03]  /*0780*/  LOP3.LUT R15, R15, 0x800fffff, R13, 0xf8, !PT ;  /* 0x800fffff0f0f7812 */ /* 0x000fc600078ef80d */
[----:B------:R-:W-:-:S03]  /*0790*/  DFMA R18, R16, -R2, 1 ;  /* 0x3ff000001012742b */ /* 0x000fc60000000802 */
[----:B------:R-:W-:-:S05]  /*07a0*/  @!P2 DFMA R14, R14, 2, -R24 ;  /* 0x400000000e0ea82b */ /* 0x000fca0000000818 */
[----:B------:R-:W-:-:S05]  /*07b0*/  DFMA R16, R16, R18, R16 ;  /* 0x000000121010722b */ /* 0x000fca0000000010 */
[----:B------:R-:W-:-:S03]  /*07c0*/  @!P2 LOP3.LUT R22, R15, 0x7ff00000, RZ, 0xc0, !PT ;  /* 0x7ff000000f16a812 */ /* 0x000fc600078ec0ff */
[----:B------:R-:W-:Y:S02]  /*07d0*/  DMUL R18, R16, R14 ;  /* 0x0000000e10127228 */ /* 0x000fe40000000000 */
[----:B------:R-:W-:-:S05]  /*07e0*/  VIADD R26, R22, 0xffffffff ;  /* 0xffffffff161a7836 */ /* 0x000fca0000000000 */
[----:B------:R-:W-:Y:S01]  /*07f0*/  ISETP.GT.U32.AND P0, PT, R26, 0x7feffffe, PT ;  /* 0x7feffffe1a00780c */ /* 0x000fe20003f04070 */
[----:B------:R-:W-:Y:S01]  /*0800*/  VIADD R26, R23, 0xffffffff ;  /* 0xffffffff171a7836 */ /* 0x000fe20000000000 */
[----:B------:R-:W-:-:S04]  /*0810*/  DFMA R24, R18, -R2, R14 ;  /* 0x800000021218722b */ /* 0x000fc8000000000e */
[----:B------:R-:W-:-:S04]  /*0820*/  ISETP.GT.U32.OR P0, PT, R26, 0x7feffffe, P0 ;  /* 0x7feffffe1a00780c */ /* 0x000fc80000704470 */
[----:B------:R-:W-:-:S09]  /*0830*/  DFMA R16, R16, R24, R18 ;  /* 0x000000181010722b */ /* 0x000fd20000000012 */
        /* <DEDUP_REMOVED lines=28> */
.L_x_19:
        /* <DEDUP_REMOVED lines=16> */
.L_x_22:
[----:B------:R-:W-:Y:S01]  /*0b00*/  LOP3.LUT R19, R11, 0x80000, RZ, 0xfc, !PT ;  /* 0x000800000b137812 */ /* 0x000fe200078efcff */
[----:B------:R-:W-:Y:S01]  /*0b10*/  IMAD.MOV.U32 R18, RZ, RZ, R10 ;  /* 0x000000ffff127224 */ /* 0x000fe200078e000a */
[----:B------:R-:W-:Y:S06]  /*0b20*/  BRA `(.L_x_20) ;  /* 0x0000000000087947 */ /* 0x000fec0003800000 */
.L_x_21:
[----:B------:R-:W-:Y:S01]  /*0b30*/  LOP3.LUT R19, R13, 0x80000, RZ, 0xfc, !PT ;  /* 0x000800000d137812 */ /* 0x000fe200078efcff */
[----:B------:R-:W-:-:S07]  /*0b40*/  IMAD.MOV.U32 R18, RZ, RZ, R12 ;  /* 0x000000ffff127224 */ /* 0x000fce00078e000c */
.L_x_20:
[----:B------:R-:W-:Y:S05]  /*0b50*/  BSYNC.RECONVERGENT B1 ;  /* 0x0000000000017941 */ /* 0x000fea0003800200 */
.L_x_18:
[----:B------:R-:W-:Y:S02]  /*0b60*/  IMAD.MOV.U32 R2, RZ, RZ, R0 ;  /* 0x000000ffff027224 */ /* 0x000fe400078e0000 */
[----:B------:R-:W-:-:S04]  /*0b70*/  IMAD.MOV.U32 R3, RZ, RZ, 0x0 ;  /* 0x00000000ff037424 */ /* 0x000fc800078e00ff */
[----:B------:R-:W-:Y:S05]  /*0b80*/  RET.REL.NODEC R2 `(_Z9v2_kernelPdS_S_diiddddddd) ;  /* 0xfffffff4021c7950 */ /* 0x000fea0003c3ffff */
.L_x_23:
        /* <DEDUP_REMOVED lines=15> */
.L_x_35:


//--------------------- .text._Z6v1_ODEPdS_S_diiddddddd --------------------------
	.section	.text._Z6v1_ODEPdS_S_diiddddddd,"ax",@progbits
	.align	128
        .global         _Z6v1_ODEPdS_S_diiddddddd
        .type           _Z6v1_ODEPdS_S_diiddddddd,@function
        .size           _Z6v1_ODEPdS_S_diiddddddd,(.L_x_36 - _Z6v1_ODEPdS_S_diiddddddd)
        .other          _Z6v1_ODEPdS_S_diiddddddd,@"STO_CUDA_ENTRY STV_DEFAULT"
_Z6v1_ODEPdS_S_diiddddddd:
.text._Z6v1_ODEPdS_S_diiddddddd:
        /* <DEDUP_REMOVED lines=8> */
[----:B0-----:R-:W-:-:S02]  /*0080*/  IMAD R0, R0, UR4, R3 ;  /* 0x0000000400007c24 */ /* 0x001fc4000f8e0203 */
[----:B-1----:R-:W-:Y:S02]  /*0090*/  IMAD R4, R4, UR5, R5 ;  /* 0x0000000504047c24 */ /* 0x002fe4000f8e0205 */
[----:B------:R-:W-:-:S03]  /*00a0*/  VIADD R5, R0, 0x1 ;  /* 0x0000000100057836 */ /* 0x000fc60000000000 */
[----:B--2---:R-:W-:-:S04]  /*00b0*/  ISETP.GE.AND P0, PT, R4, R7, PT ;  /* 0x000000070400720c */ /* 0x004fc80003f06270 */
[----:B------:R-:W-:-:S13]  /*00c0*/  ISETP.GT.OR P0, PT, R5, R6, P0 ;  /* 0x000000060500720c */ /* 0x000fda0000704670 */
[----:B------:R-:W-:Y:S05]  /*00d0*/  @P0 EXIT ;  /* 0x000000000000094d */ /* 0x000fea0003800000 */
[----:B------:R-:W0:Y:S01]  /*00e0*/  LDC.64 R2, c[0x0][0x380] ;  /* 0x0000e000ff027b82 */ /* 0x000e220000000a00 */
[----:B------:R-:W1:Y:S01]  /*00f0*/  LDCU.64 UR4, c[0x0][0x358] ;  /* 0x00006b00ff0477ac */ /* 0x000e620008000a00 */
[----:B------:R-:W-:Y:S01]  /*0100*/  VIADD R7, R7, 0x2 ;  /* 0x0000000207077836 */ /* 0x000fe20000000000 */
[----:B------:R-:W2:Y:S03]  /*0110*/  LDCU.64 UR6, c[0x0][0x3a8] ;  /* 0x00007500ff0677ac */ /* 0x000ea60008000a00 */
[----:B------:R-:W-:Y:S02]  /*0120*/  IMAD R4, R4, R7, R7 ;  /* 0x0000000704047224 */ /* 0x000fe400078e0207 */
[----:B------:R-:W3:Y:S01]  /*0130*/  LDC.64 R8, c[0x0][0x390] ;  /* 0x0000e400ff087b82 */ /* 0x000ee20000000a00 */
[----:B------:R-:W4:Y:S01]  /*0140*/  LDCU.128 UR8, c[0x0][0x3b0] ;  /* 0x00007600ff0877ac */ /* 0x000f220008000c00 */
[----:B------:R-:W-:-:S04]  /*0150*/  IMAD.IADD R5, R5, 0x1, R4 ;  /* 0x0000000105057824 */ /* 0x000fc800078e0204 */
[----:B0-----:R-:W-:-:S05]  /*0160*/  IMAD.WIDE R2, R5, 0x8, R2 ;  /* 0x0000000805027825 */ /* 0x001fca00078e0202 */
[----:B-1----:R-:W2:Y:S01]  /*0170*/  LDG.E.64 R6, desc[UR4][R2.64] ;  /* 0x0000000402067981 */ /* 0x002ea2000c1e1b00 */
[----:B---3--:R-:W-:-:S05]  /*0180*/  IMAD.WIDE R8, R5, 0x8, R8 ;  /* 0x0000000805087825 */ /* 0x008fca00078e0208 */
[----:B------:R-:W3:Y:S01]  /*0190*/  LDG.E.64 R14, desc[UR4][R8.64] ;  /* 0x00000004080e7981 */ /* 0x000ee2000c1e1b00 */
[C---:B--2---:R-:W-:Y:S01]  /*01a0*/  DMUL R4, R6.reuse, UR6 ;  /* 0x0000000606047c28 */ /* 0x044fe20008000000 */
[----:B------:R-:W0:Y:S01]  /*01b0*/  LDCU.64 UR6, c[0x0][0x3d0] ;  /* 0x00007a00ff0677ac */ /* 0x000e220008000a00 */
[C---:B----4-:R-:W-:Y:S02]  /*01c0*/  DADD R10, R6.reuse, -UR10 ;  /* 0x8000000a060a7e29 */ /* 0x050fe40008000000 */
[----:B------:R-:W-:-:S06]  /*01d0*/  DADD R12, R6, -1 ;  /* 0xbff00000060c7429 */ /* 0x000fcc0000000000 */
[----:B------:R-:W-:-:S08]  /*01e0*/  DMUL R4, R4, R10 ;  /* 0x0000000a04047228 */ /* 0x000fd00000000000 */
[----:B------:R-:W-:-:S08]  /*01f0*/  DMUL R4, R4, R12 ;  /* 0x0000000c04047228 */ /* 0x000fd00000000000 */
[----:B---3--:R-:W-:-:S08]  /*0200*/  DFMA R4, R6, R14, R4 ;  /* 0x0000000e0604722b */ /* 0x008fd00000000004 */
[----:B------:R-:W-:-:S07]  /*0210*/  DFMA R6, -R4, UR8, R6 ;  /* 0x0000000804067c2b */ /* 0x000fce0008000106 */
[----:B------:R1:W-:Y:S04]  /*0220*/  STG.E.64 desc[UR4][R2.64], R6 ;  /* 0x0000000602007986 */ /* 0x0003e8000c101b04 */
[----:B------:R-:W2:Y:S01]  /*0230*/  LDG.E.64 R4, desc[UR4][R8.64] ;  /* 0x0000000408047981 */ /* 0x000ea2000c1e1b00 */
[----:B0-----:R-:W-:Y:S01]  /*0240*/  DADD R10, R6, UR6 ;  /* 0x00000006060a7e29 */ /* 0x001fe20008000000 */
[----:B------:R-:W-:Y:S01]  /*0250*/  IMAD.MOV.U32 R12, RZ, RZ, 0x1 ;  /* 0x00000001ff0c7424 */ /* 0x000fe200078e00ff */
[----:B------:R-:W2:Y:S01]  /*0260*/  LDCU.64 UR6, c[0x0][0x3c8] ;  /* 0x00007900ff0677ac */ /* 0x000ea20008000a00 */
[----:B------:R-:W-:Y:S03]  /*0270*/  BSSY.RECONVERGENT B0, `(.L_x_24) ;  /* 0x0000013000007945 */ /* 0x000fe60003800200 */
[----:B------:R-:W0:Y:S02]  /*0280*/  MUFU.RCP64H R13, R11 ;  /* 0x0000000b000d7308 */ /* 0x000e240000001800 */
[----:B0-----:R-:W-:-:S08]  /*0290*/  DFMA R14, -R10, R12, 1 ;  /* 0x3ff000000a0e742b */ /* 0x001fd0000000010c */
[----:B------:R-:W-:-:S08]  /*02a0*/  DFMA R14, R14, R14, R14 ;  /* 0x0000000e0e0e722b */ /* 0x000fd0000000000e */
[----:B------:R-:W-:-:S08]  /*02b0*/  DFMA R14, R12, R14, R12 ;  /* 0x0000000e0c0e722b */ /* 0x000fd0000000000c */
[----:B------:R-:W-:-:S08]  /*02c0*/  DFMA R16, -R10, R14, 1 ;  /* 0x3ff000000a10742b */ /* 0x000fd0000000010e */
[----:B------:R-:W-:Y:S02]  /*02d0*/  DFMA R16, R14, R16, R14 ;  /* 0x000000100e10722b */ /* 0x000fe4000000000e */
[----:B--2---:R-:W-:-:S08]  /*02e0*/  DMUL R12, R4, UR6 ;  /* 0x00000006040c7c28 */ /* 0x004fd00008000000 */
[----:B-1----:R-:W-:Y:S02]  /*02f0*/  DMUL R2, R12, R16 ;  /* 0x000000100c027228 */ /* 0x002fe40000000000 */
[----:B------:R-:W-:-:S06]  /*0300*/  FSETP.GEU.AND P1, PT, |R13|, 6.5827683646048100446e-37, PT ;  /* 0x036000000d00780b */ /* 0x000fcc0003f2e200 */
[----:B------:R-:W-:-:S08]  /*0310*/  DFMA R14, -R10, R2, R12 ;  /* 0x000000020a0e722b */ /* 0x000fd0000000010c */
[----:B------:R-:W-:-:S10]  /*0320*/  DFMA R2, R16, R14, R2 ;  /* 0x0000000e1002722b */ /* 0x000fd40000000002 */
[----:B------:R-:W-:-:S05]  /*0330*/  FFMA R0, RZ, R11, R3 ;  /* 0x0000000bff007223 */ /* 0x000fca0000000003 */
[----:B------:R-:W-:-:S13]  /*0340*/  FSETP.GT.AND P0, PT, |R0|, 1.469367938527859385e-39, PT ;  /* 0x001000000000780b */ /* 0x000fda0003f04200 */
[----:B------:R-:W-:Y:S05]  /*0350*/  @P0 BRA P1, `(.L_x_25) ;  /* 0x0000000000100947 */ /* 0x000fea0000800000 */
[----:B------:R-:W-:-:S07]  /*0360*/  MOV R0, 0x380 ;  /* 0x0000038000007802 */ /* 0x000fce0000000f00 */
[----:B------:R-:W-:Y:S05]  /*0370*/  CALL.REL.NOINC `($__internal_3_$__cuda_sm20_div_rn_f64_full) ;  /* 0x0000000000407944 */ /* 0x000fea0003c00000 */
[----:B------:R-:W-:Y:S02]  /*0380*/  IMAD.MOV.U32 R2, RZ, RZ, R18 ;  /* 0x000000ffff027224 */ /* 0x000fe400078e0012 */
[----:B------:R-:W-:-:S07]  /*0390*/  IMAD.MOV.U32 R3, RZ, RZ, R19 ;  /* 0x000000ffff037224 */ /* 0x000fce00078e0013 */
.L_x_25:
[----:B------:R-:W-:Y:S05]  /*03a0*/  BSYNC.RECONVERGENT B0 ;  /* 0x0000000000007941 */ /* 0x000fea0003800200 */
.L_x_24:
        /* <DEDUP_REMOVED lines=13> */
        .weak           $__internal_3_$__cuda_sm20_div_rn_f64_full
        .type           $__internal_3_$__cuda_sm20_div_rn_f64_full,@function
        .size           $__internal_3_$__cuda_sm20_div_rn_f64_full,(.L_x_36 - $__internal_3_$__cuda_sm20_div_rn_f64_full)
$__internal_3_$__cuda_sm20_div_rn_f64_full:
        /* <DEDUP_REMOVED lines=66> */
.L_x_27:
        /* <DEDUP_REMOVED lines=16> */
.L_x_30:
[----:B------:R-:W-:Y:S01]  /*09a0*/  LOP3.LUT R19, R11, 0x80000, RZ, 0xfc, !PT ;  /* 0x000800000b137812 */ /* 0x000fe200078efcff */
[----:B------:R-:W-:Y:S01]  /*09b0*/  IMAD.MOV.U32 R18, RZ, RZ, R10 ;  /* 0x000000ffff127224 */ /* 0x000fe200078e000a */
[----:B------:R-:W-:Y:S06]  /*09c0*/  BRA `(.L_x_28) ;  /* 0x0000000000087947 */ /* 0x000fec0003800000 */
.L_x_29:
[----:B------:R-:W-:Y:S01]  /*09d0*/  LOP3.LUT R19, R13, 0x80000, RZ, 0xfc, !PT ;  /* 0x000800000d137812 */ /* 0x000fe200078efcff */
[----:B------:R-:W-:-:S07]  /*09e0*/  IMAD.MOV.U32 R18, RZ, RZ, R12 ;  /* 0x000000ffff127224 */ /* 0x000fce00078e000c */
.L_x_28:
[----:B------:R-:W-:Y:S05]  /*09f0*/  BSYNC.RECONVERGENT B1 ;  /* 0x0000000000017941 */ /* 0x000fea0003800200 */
.L_x_26:
[----:B------:R-:W-:Y:S02]  /*0a00*/  IMAD.MOV.U32 R2, RZ, RZ, R0 ;  /* 0x000000ffff027224 */ /* 0x000fe400078e0000 */
[----:B------:R-:W-:-:S04]  /*0a10*/  IMAD.MOV.U32 R3, RZ, RZ, 0x0 ;  /* 0x00000000ff037424 */ /* 0x000fc800078e00ff */
[----:B------:R-:W-:Y:S05]  /*0a20*/  RET.REL.NODEC R2 `(_Z6v1_ODEPdS_S_diiddddddd) ;  /* 0xfffffff402747950 */ /* 0x000fea0003c3ffff */
.L_x_31:
        /* <DEDUP_REMOVED lines=13> */
.L_x_36:


//--------------------- .text._Z6v1_PDEPdS_S_diiddddddd --------------------------
	.section	.text._Z6v1_PDEPdS_S_diiddddddd,"ax",@progbits
	.align	128
        .global         _Z6v1_PDEPdS_S_diiddddddd
        .type           _Z6v1_PDEPdS_S_diiddddddd,@function
        .size           _Z6v1_PDEPdS_S_diiddddddd,(.L_x_41 - _Z6v1_PDEPdS_S_diiddddddd)
        .other          _Z6v1_PDEPdS_S_diiddddddd,@"STO_CUDA_ENTRY STV_DEFAULT"
_Z6v1_PDEPdS_S_diiddddddd:
.text._Z6v1_PDEPdS_S_diiddddddd:
        /* <DEDUP_REMOVED lines=15> */
[----:B------:R-:W-:Y:S01]  /*00f0*/  IADD3 R9, PT, PT, R5, 0x2, RZ ;  /* 0x0000000205097810 */ /* 0x000fe20007ffe0ff */
[----:B------:R-:W1:Y:S04]  /*0100*/  LDCU.64 UR4, c[0x0][0x358] ;  /* 0x00006b00ff0477ac */ /* 0x000e680008000a00 */
[----:B------:R-:W-:Y:S01]  /*0110*/  IMAD R0, R2, R9, R9 ;  /* 0x0000000902007224 */ /* 0x000fe200078e0209 */
[----:B------:R-:W2:Y:S03]  /*0120*/  LDCU.64 UR6, c[0x0][0x388] ;  /* 0x00007100ff0677ac */ /* 0x000ea60008000a00 */
[----:B------:R-:W-:-:S04]  /*0130*/  IMAD.IADD R0, R3, 0x1, R0 ;  /* 0x0000000103007824 */ /* 0x000fc800078e0200 */
[----:B0-----:R-:W-:-:S05]  /*0140*/  IMAD.WIDE R6, R0, 0x8, R6 ;  /* 0x0000000800067825 */ /* 0x001fca00078e0206 */
[----:B-1----:R-:W3:Y:S04]  /*0150*/  LDG.E.64 R8, desc[UR4][R6.64+0x8] ;  /* 0x0000080406087981 */ /* 0x002ee8000c1e1b00 */
[----:B------:R-:W3:Y:S01]  /*0160*/  LDG.E.64 R10, desc[UR4][R6.64+-0x8] ;  /* 0xfffff804060a7981 */ /* 0x000ee2000c1e1b00 */
[----:B------:R-:W-:Y:S02]  /*0170*/  SHF.R.S32.HI R13, RZ, 0x1f, R5 ;  /* 0x0000001fff0d7819 */ /* 0x000fe40000011405 */
[C---:B------:R-:W-:Y:S01]  /*0180*/  IADD3 R14, P0, PT, R0.reuse, -R5, RZ ;  /* 0x80000005000e7210 */ /* 0x040fe20007f1e0ff */
[----:B------:R-:W4:Y:S01]  /*0190*/  LDG.E.64 R2, desc[UR4][R6.64] ;  /* 0x0000000406027981 */ /* 0x000f22000c1e1b00 */
[----:B------:R-:W-:Y:S02]  /*01a0*/  IMAD.WIDE R4, R5, 0x8, R6 ;  /* 0x0000000805047825 */ /* 0x000fe400078e0206 */
[----:B------:R-:W-:-:S02]  /*01b0*/  LEA.HI.X.SX32 R13, R0, ~R13, 0x1, P0 ;  /* 0x8000000d000d7211 */ /* 0x000fc400000f0eff */
[C---:B--2---:R-:W-:Y:S02]  /*01c0*/  LEA R12, P0, R14.reuse, UR6, 0x3 ;  /* 0x000000060e0c7c11 */ /* 0x044fe4000f8018ff */
[----:B------:R-:W2:Y:S02]  /*01d0*/  LDG.E.64 R4, desc[UR4][R4.64+0x10] ;  /* 0x0000100404047981 */ /* 0x000ea4000c1e1b00 */
[----:B------:R-:W-:Y:S01]  /*01e0*/  LEA.HI.X R13, R14, UR7, R13, 0x3, P0 ;  /* 0x000000070e0d7c11 */ /* 0x000fe200080f1c0d */
[----:B------:R-:W0:Y:S05]  /*01f0*/  LDCU.64 UR6, c[0x0][0x398] ;  /* 0x00007300ff0677ac */ /* 0x000e2a0008000a00 */
[----:B------:R-:W5:Y:S01]  /*0200*/  LDG.E.64 R12, desc[UR4][R12.64+-0x10] ;  /* 0xfffff0040c0c7981 */ /* 0x000f62000c1e1b00 */
[----:B---3--:R-:W-:Y:S01]  /*0210*/  DADD R8, R8, R10 ;  /* 0x0000000008087229 */ /* 0x008fe2000000000a */
[----:B------:R-:W1:Y:S07]  /*0220*/  LDC.64 R10, c[0x0][0x380] ;  /* 0x0000e000ff0a7b82 */ /* 0x000e6e0000000a00 */
[----:B----4-:R-:W-:-:S08]  /*0230*/  DFMA R8, R2, -4, R8 ;  /* 0xc01000000208782b */ /* 0x010fd00000000008 */
[----:B--2---:R-:W-:-:S08]  /*0240*/  DADD R8, R8, R4 ;  /* 0x0000000008087229 */ /* 0x004fd00000000004 */
[----:B-----5:R-:W-:-:S08]  /*0250*/  DADD R8, R8, R12 ;  /* 0x0000000008087229 */ /* 0x020fd0000000000c */
[----:B0-----:R-:W-:Y:S01]  /*0260*/  DFMA R8, R8, UR6, R2 ;  /* 0x0000000608087c2b */ /* 0x001fe20008000002 */
[----:B-1----:R-:W-:-:S06]  /*0270*/  IMAD.WIDE R2, R0, 0x8, R10 ;  /* 0x0000000800027825 */ /* 0x002fcc00078e020a */
[----:B------:R-:W-:Y:S01]  /*0280*/  STG.E.64 desc[UR4][R2.64], R8 ;  /* 0x0000000802007986 */ /* 0x000fe2000c101b04 */
[----:B------:R-:W-:Y:S05]  /*0290*/  EXIT ;  /* 0x000000000000794d */ /* 0x000fea0003800000 */
.L_x_32:
        /* <DEDUP_REMOVED lines=14> */
.L_x_41:


//--------------------- .nv.shared._Z9v4_kernelPdS_S_diidddddddii --------------------------
	.section	.nv.shared._Z9v4_kernelPdS_S_diidddddddii,"aw",@nobits
	.sectionflags	@""
	.align	16
	.zero		1024


//--------------------- .nv.shared.reserved.0     --------------------------
	.section	.nv.shared.reserved.0,"aw",@nobits
	.weak		__nv_reservedSMEM_offset_0_alias
	.size		__nv_reservedSMEM_offset_0_alias, 0, 64
	.other		__nv_reservedSMEM_offset_0_alias,@"STO_CUDA_RESERVED_SHARED STV_DEFAULT"
__nv_reservedSMEM_offset_0_alias:
	.zero		0
	.zero		64


//--------------------- .nv.shared._Z9v3_kernelPdS_S_diiddddddd --------------------------
	.section	.nv.shared._Z9v3_kernelPdS_S_diiddddddd,"aw",@nobits
	.sectionflags	@""
	.align	16
	.zero		1024


//--------------------- .nv.shared._Z9v2_kernelPdS_S_diiddddddd --------------------------
	.section	.nv.shared._Z9v2_kernelPdS_S_diiddddddd,"aw",@nobits
	.sectionflags	@""
	.align	16
	.zero		1024


//--------------------- .nv.shared._Z6v1_ODEPdS_S_diiddddddd --------------------------
	.section	.nv.shared._Z6v1_ODEPdS_S_diiddddddd,"aw",@nobits
	.sectionflags	@""
	.align	16
	.zero		1024


//--------------------- .nv.shared._Z6v1_PDEPdS_S_diiddddddd --------------------------
	.section	.nv.shared._Z6v1_PDEPdS_S_diiddddddd,"aw",@nobits
	.sectionflags	@""
	.align	16
	.zero		1024


//--------------------- .nv.constant0._Z9v4_kernelPdS_S_diidddddddii --------------------------
	.section	.nv.constant0._Z9v4_kernelPdS_S_diidddddddii,"a",@progbits
	.sectionflags	@""
	.align	4
.nv.constant0._Z9v4_kernelPdS_S_diidddddddii:
	.zero		1000


//--------------------- .nv.constant0._Z9v3_kernelPdS_S_diiddddddd --------------------------
	.section	.nv.constant0._Z9v3_kernelPdS_S_diiddddddd,"a",@progbits
	.sectionflags	@""
	.align	4
.nv.constant0._Z9v3_kernelPdS_S_diiddddddd:
	.zero		992


//--------------------- .nv.constant0._Z9v2_kernelPdS_S_diiddddddd --------------------------
	.section	.nv.constant0._Z9v2_kernelPdS_S_diiddddddd,"a",@progbits
	.sectionflags	@""
	.align	4
.nv.constant0._Z9v2_kernelPdS_S_diiddddddd:
	.zero		992


//--------------------- .nv.constant0._Z6v1_ODEPdS_S_diiddddddd --------------------------
	.section	.nv.constant0._Z6v1_ODEPdS_S_diiddddddd,"a",@progbits
	.sectionflags	@""
	.align	4
.nv.constant0._Z6v1_ODEPdS_S_diiddddddd:
	.zero		992


//--------------------- .nv.constant0._Z6v1_PDEPdS_S_diiddddddd --------------------------
	.section	.nv.constant0._Z6v1_PDEPdS_S_diiddddddd,"a",@progbits
	.sectionflags	@""
	.align	4
.nv.constant0._Z6v1_PDEPdS_S_diiddddddd:
	.zero		992


//--------------------- SYMBOLS --------------------------

	.type		.nv.reservedSmem.offset0,@object
	.size		.nv.reservedSmem.offset0,0x4
	.type		.nv.reservedSmem.cap,@object
	.size		.nv.reservedSmem.cap,0x4
